//
// Generated by NVIDIA NVVM Compiler
//
// Compiler Build ID: CL-36424714
// Cuda compilation tools, release 13.0, V13.0.88
// Based on NVVM 20.0.0
//

.version 9.0
.target sm_100
.address_size 64

	// .globl	_Z10gameOfLifePiS_ii
// _ZZ10gameOfLifePiS_iiE6sodata has been demoted
// _ZZ10gameOfLifePiS_iiE6sidata has been demoted

.visible .entry _Z10gameOfLifePiS_ii(
	.param .u64 .ptr .align 1 _Z10gameOfLifePiS_ii_param_0,
	.param .u64 .ptr .align 1 _Z10gameOfLifePiS_ii_param_1,
	.param .u32 _Z10gameOfLifePiS_ii_param_2,
	.param .u32 _Z10gameOfLifePiS_ii_param_3
)
{
	.reg .pred 	%p<27>;
	.reg .b32 	%r<222>;
	.reg .b64 	%rd<29>;
	// demoted variable
	.shared .align 4 .b8 _ZZ10gameOfLifePiS_iiE6sodata[10264];
	// demoted variable
	.shared .align 4 .b8 _ZZ10gameOfLifePiS_iiE6sidata[3072];
	ld.param.u64 	%rd4, [_Z10gameOfLifePiS_ii_param_0];
	ld.param.u64 	%rd3, [_Z10gameOfLifePiS_ii_param_1];
	ld.param.u32 	%r35, [_Z10gameOfLifePiS_ii_param_2];
	ld.param.u32 	%r36, [_Z10gameOfLifePiS_ii_param_3];
	cvta.to.global.u64 	%rd1, %rd4;
	mov.u32 	%r1, %nctaid.x;
	mov.u32 	%r2, %tid.x;
	mov.u32 	%r3, %ntid.x;
	mov.u32 	%r37, %ctaid.x;
	mad.lo.s32 	%r38, %r37, %r3, %r2;
	add.s32 	%r4, %r36, -1;
	shl.b32 	%r39, %r2, 2;
	mov.u32 	%r40, _ZZ10gameOfLifePiS_iiE6sidata;
	add.s32 	%r5, %r40, %r39;
	shl.b32 	%r6, %r35, 2;
	add.s32 	%r7, %r5, %r6;
	shl.b32 	%r8, %r35, 1;
	add.s32 	%r9, %r7, %r6;
	and.b32  	%r10, %r1, 3;
	setp.lt.u32 	%p1, %r1, 4;
	div.u32 	%r11, %r38, %r35;
	mad.lo.s32 	%r41, %r11, %r35, %r2;
	mul.wide.s32 	%rd5, %r41, 4;
	add.s64 	%rd2, %rd1, %rd5;
	@%p1 bra 	$L__BB0_11;
	and.b32  	%r42, %r1, -4;
	neg.s32 	%r217, %r42;
$L__BB0_2:
	setp.ge.s32 	%p2, %r2, %r35;
	@%p2 bra 	$L__BB0_4;
	add.s32 	%r43, %r4, %r11;
	rem.s32 	%r44, %r43, %r36;
	add.s32 	%r45, %r11, 1;
	rem.s32 	%r46, %r45, %r36;
	mad.lo.s32 	%r47, %r44, %r35, %r2;
	mul.wide.s32 	%rd6, %r47, 4;
	add.s64 	%rd7, %rd1, %rd6;
	ld.global.u32 	%r48, [%rd7];
	st.shared.u32 	[%r5], %r48;
	ld.global.u32 	%r49, [%rd2];
	st.shared.u32 	[%r7], %r49;
	mad.lo.s32 	%r50, %r46, %r35, %r2;
	mul.wide.s32 	%rd8, %r50, 4;
	add.s64 	%rd9, %rd1, %rd8;
	ld.global.u32 	%r51, [%rd9];
	st.shared.u32 	[%r9], %r51;
$L__BB0_4:
	setp.ge.s32 	%p3, %r2, %r35;
	bar.sync 	0;
	@%p3 bra 	$L__BB0_6;
	add.s32 	%r52, %r4, %r11;
	rem.s32 	%r53, %r52, %r36;
	add.s32 	%r54, %r11, 1;
	rem.s32 	%r55, %r54, %r36;
	mad.lo.s32 	%r56, %r53, %r35, %r2;
	mul.wide.s32 	%rd10, %r56, 4;
	add.s64 	%rd11, %rd1, %rd10;
	ld.global.u32 	%r57, [%rd11];
	st.shared.u32 	[%r5], %r57;
	ld.global.u32 	%r58, [%rd2];
	st.shared.u32 	[%r7], %r58;
	mad.lo.s32 	%r59, %r55, %r35, %r2;
	mul.wide.s32 	%rd12, %r59, 4;
	add.s64 	%rd13, %rd1, %rd12;
	ld.global.u32 	%r60, [%rd13];
	st.shared.u32 	[%r9], %r60;
$L__BB0_6:
	setp.ge.s32 	%p4, %r2, %r35;
	bar.sync 	0;
	@%p4 bra 	$L__BB0_8;
	add.s32 	%r61, %r4, %r11;
	rem.s32 	%r62, %r61, %r36;
	add.s32 	%r63, %r11, 1;
	rem.s32 	%r64, %r63, %r36;
	mad.lo.s32 	%r65, %r62, %r35, %r2;
	mul.wide.s32 	%rd14, %r65, 4;
	add.s64 	%rd15, %rd1, %rd14;
	ld.global.u32 	%r66, [%rd15];
	st.shared.u32 	[%r5], %r66;
	ld.global.u32 	%r67, [%rd2];
	st.shared.u32 	[%r7], %r67;
	mad.lo.s32 	%r68, %r64, %r35, %r2;
	mul.wide.s32 	%rd16, %r68, 4;
	add.s64 	%rd17, %rd1, %rd16;
	ld.global.u32 	%r69, [%rd17];
	st.shared.u32 	[%r9], %r69;
$L__BB0_8:
	setp.ge.s32 	%p5, %r2, %r35;
	bar.sync 	0;
	@%p5 bra 	$L__BB0_10;
	add.s32 	%r70, %r4, %r11;
	rem.s32 	%r71, %r70, %r36;
	add.s32 	%r72, %r11, 1;
	rem.s32 	%r73, %r72, %r36;
	mad.lo.s32 	%r74, %r71, %r35, %r2;
	mul.wide.s32 	%rd18, %r74, 4;
	add.s64 	%rd19, %rd1, %rd18;
	ld.global.u32 	%r75, [%rd19];
	st.shared.u32 	[%r5], %r75;
	ld.global.u32 	%r76, [%rd2];
	st.shared.u32 	[%r7], %r76;
	mad.lo.s32 	%r77, %r73, %r35, %r2;
	mul.wide.s32 	%rd20, %r77, 4;
	add.s64 	%rd21, %rd1, %rd20;
	ld.global.u32 	%r78, [%rd21];
	st.shared.u32 	[%r9], %r78;
$L__BB0_10:
	bar.sync 	0;
	add.s32 	%r217, %r217, 4;
	setp.eq.s32 	%p6, %r217, 0;
	@%p6 bra 	$L__BB0_11;
	bra.uni 	$L__BB0_2;
$L__BB0_11:
	setp.eq.s32 	%p7, %r10, 0;
	@%p7 bra 	$L__BB0_16;
	neg.s32 	%r216, %r10;
	add.s32 	%r79, %r4, %r11;
	rem.s32 	%r80, %r79, %r36;
	add.s32 	%r81, %r11, 1;
	rem.s32 	%r82, %r81, %r36;
	mad.lo.s32 	%r83, %r80, %r35, %r2;
	mul.wide.s32 	%rd22, %r83, 4;
	add.s64 	%rd23, %rd1, %rd22;
	mad.lo.s32 	%r86, %r82, %r35, %r2;
	mul.wide.s32 	%rd24, %r86, 4;
	add.s64 	%rd25, %rd1, %rd24;
$L__BB0_13:
	.pragma "nounroll";
	setp.ge.s32 	%p8, %r2, %r35;
	@%p8 bra 	$L__BB0_15;
	ld.global.u32 	%r84, [%rd23];
	st.shared.u32 	[%r5], %r84;
	ld.global.u32 	%r85, [%rd2];
	st.shared.u32 	[%r7], %r85;
	ld.global.u32 	%r87, [%rd25];
	st.shared.u32 	[%r9], %r87;
$L__BB0_15:
	bar.sync 	0;
	add.s32 	%r216, %r216, 1;
	setp.ne.s32 	%p9, %r216, 0;
	@%p9 bra 	$L__BB0_13;
$L__BB0_16:
	add.s32 	%r88, %r1, -1;
	mul.lo.s32 	%r16, %r88, %r3;
	setp.lt.s32 	%p10, %r36, 1;
	mov.u32 	%r90, _ZZ10gameOfLifePiS_iiE6sodata;
	add.s32 	%r17, %r90, %r39;
	@%p10 bra 	$L__BB0_40;
	add.s32 	%r18, %r35, -1;
	setp.eq.s32 	%p11, %r36, 1;
	mov.b32 	%r221, 0;
	@%p11 bra 	$L__BB0_32;
	and.b32  	%r221, %r36, 2147483646;
	neg.s32 	%r220, %r221;
	add.s32 	%r219, %r2, %r3;
	shl.b32 	%r22, %r3, 1;
	mov.u32 	%r218, %r2;
$L__BB0_19:
	setp.ge.u32 	%p12, %r2, %r35;
	@%p12 bra 	$L__BB0_25;
	rem.u32 	%r93, %r218, %r35;
	add.s32 	%r94, %r18, %r93;
	rem.s32 	%r95, %r94, %r35;
	add.s32 	%r96, %r93, 1;
	rem.s32 	%r97, %r96, %r35;
	add.s32 	%r98, %r8, %r95;
	shl.b32 	%r99, %r98, 2;
	add.s32 	%r101, %r40, %r99;
	ld.shared.u32 	%r102, [%r101];
	sub.s32 	%r103, %r98, %r35;
	shl.b32 	%r104, %r103, 2;
	add.s32 	%r105, %r40, %r104;
	ld.shared.u32 	%r106, [%r105];
	add.s32 	%r107, %r106, %r102;
	shl.b32 	%r108, %r95, 2;
	add.s32 	%r109, %r40, %r108;
	ld.shared.u32 	%r110, [%r109];
	add.s32 	%r111, %r107, %r110;
	shl.b32 	%r112, %r93, 2;
	add.s32 	%r28, %r40, %r112;
	ld.shared.u32 	%r113, [%r28];
	add.s32 	%r114, %r111, %r113;
	shl.b32 	%r115, %r97, 2;
	add.s32 	%r116, %r40, %r115;
	ld.shared.u32 	%r117, [%r116];
	add.s32 	%r118, %r114, %r117;
	add.s32 	%r119, %r116, %r6;
	ld.shared.u32 	%r120, [%r119];
	add.s32 	%r121, %r118, %r120;
	add.s32 	%r122, %r119, %r6;
	ld.shared.u32 	%r123, [%r122];
	add.s32 	%r124, %r121, %r123;
	shl.b32 	%r125, %r8, 2;
	add.s32 	%r126, %r28, %r125;
	ld.shared.u32 	%r127, [%r126];
	add.s32 	%r92, %r124, %r127;
	setp.eq.s32 	%p13, %r92, 3;
	@%p13 bra 	$L__BB0_23;
	setp.ne.s32 	%p14, %r92, 2;
	@%p14 bra 	$L__BB0_24;
	add.s32 	%r128, %r28, %r6;
	ld.shared.u32 	%r129, [%r128];
	setp.ne.s32 	%p15, %r129, 1;
	@%p15 bra 	$L__BB0_24;
$L__BB0_23:
	mov.b32 	%r130, 1;
	st.shared.u32 	[%r17], %r130;
	bra.uni 	$L__BB0_25;
$L__BB0_24:
	mov.b32 	%r131, 0;
	st.shared.u32 	[%r17], %r131;
$L__BB0_25:
	setp.ge.u32 	%p16, %r2, %r35;
	bar.sync 	0;
	@%p16 bra 	$L__BB0_31;
	rem.u32 	%r133, %r219, %r35;
	add.s32 	%r134, %r18, %r133;
	rem.s32 	%r135, %r134, %r35;
	add.s32 	%r136, %r133, 1;
	rem.s32 	%r137, %r136, %r35;
	add.s32 	%r138, %r8, %r135;
	shl.b32 	%r139, %r138, 2;
	add.s32 	%r141, %r40, %r139;
	ld.shared.u32 	%r142, [%r141];
	sub.s32 	%r143, %r138, %r35;
	shl.b32 	%r144, %r143, 2;
	add.s32 	%r145, %r40, %r144;
	ld.shared.u32 	%r146, [%r145];
	add.s32 	%r147, %r146, %r142;
	shl.b32 	%r148, %r135, 2;
	add.s32 	%r149, %r40, %r148;
	ld.shared.u32 	%r150, [%r149];
	add.s32 	%r151, %r147, %r150;
	shl.b32 	%r152, %r133, 2;
	add.s32 	%r29, %r40, %r152;
	ld.shared.u32 	%r153, [%r29];
	add.s32 	%r154, %r151, %r153;
	shl.b32 	%r155, %r137, 2;
	add.s32 	%r156, %r40, %r155;
	ld.shared.u32 	%r157, [%r156];
	add.s32 	%r158, %r154, %r157;
	add.s32 	%r159, %r156, %r6;
	ld.shared.u32 	%r160, [%r159];
	add.s32 	%r161, %r158, %r160;
	add.s32 	%r162, %r159, %r6;
	ld.shared.u32 	%r163, [%r162];
	add.s32 	%r164, %r161, %r163;
	shl.b32 	%r165, %r8, 2;
	add.s32 	%r166, %r29, %r165;
	ld.shared.u32 	%r167, [%r166];
	add.s32 	%r132, %r164, %r167;
	setp.eq.s32 	%p17, %r132, 3;
	@%p17 bra 	$L__BB0_29;
	setp.ne.s32 	%p18, %r132, 2;
	@%p18 bra 	$L__BB0_30;
	add.s32 	%r168, %r29, %r6;
	ld.shared.u32 	%r169, [%r168];
	setp.ne.s32 	%p19, %r169, 1;
	@%p19 bra 	$L__BB0_30;
$L__BB0_29:
	mov.b32 	%r170, 1;
	st.shared.u32 	[%r17], %r170;
	bra.uni 	$L__BB0_31;
$L__BB0_30:
	mov.b32 	%r171, 0;
	st.shared.u32 	[%r17], %r171;
$L__BB0_31:
	bar.sync 	0;
	add.s32 	%r220, %r220, 2;
	add.s32 	%r219, %r219, %r22;
	add.s32 	%r218, %r218, %r22;
	setp.ne.s32 	%p20, %r220, 0;
	@%p20 bra 	$L__BB0_19;
$L__BB0_32:
	and.b32  	%r172, %r36, 1;
	setp.eq.b32 	%p21, %r172, 1;
	not.pred 	%p22, %p21;
	@%p22 bra 	$L__BB0_40;
	setp.ge.u32 	%p23, %r2, %r35;
	@%p23 bra 	$L__BB0_39;
	mad.lo.s32 	%r174, %r221, %r3, %r2;
	rem.u32 	%r175, %r174, %r35;
	add.s32 	%r176, %r18, %r175;
	rem.s32 	%r177, %r176, %r35;
	add.s32 	%r178, %r175, 1;
	rem.s32 	%r179, %r178, %r35;
	add.s32 	%r180, %r8, %r177;
	shl.b32 	%r181, %r180, 2;
	add.s32 	%r183, %r40, %r181;
	ld.shared.u32 	%r184, [%r183];
	sub.s32 	%r185, %r180, %r35;
	shl.b32 	%r186, %r185, 2;
	add.s32 	%r187, %r40, %r186;
	ld.shared.u32 	%r188, [%r187];
	add.s32 	%r189, %r188, %r184;
	shl.b32 	%r190, %r177, 2;
	add.s32 	%r191, %r40, %r190;
	ld.shared.u32 	%r192, [%r191];
	add.s32 	%r193, %r189, %r192;
	shl.b32 	%r194, %r175, 2;
	add.s32 	%r34, %r40, %r194;
	ld.shared.u32 	%r195, [%r34];
	add.s32 	%r196, %r193, %r195;
	shl.b32 	%r197, %r179, 2;
	add.s32 	%r198, %r40, %r197;
	ld.shared.u32 	%r199, [%r198];
	add.s32 	%r200, %r196, %r199;
	add.s32 	%r201, %r198, %r6;
	ld.shared.u32 	%r202, [%r201];
	add.s32 	%r203, %r200, %r202;
	add.s32 	%r204, %r201, %r6;
	ld.shared.u32 	%r205, [%r204];
	add.s32 	%r206, %r203, %r205;
	shl.b32 	%r207, %r8, 2;
	add.s32 	%r208, %r34, %r207;
	ld.shared.u32 	%r209, [%r208];
	add.s32 	%r173, %r206, %r209;
	setp.eq.s32 	%p24, %r173, 3;
	@%p24 bra 	$L__BB0_37;
	setp.ne.s32 	%p25, %r173, 2;
	@%p25 bra 	$L__BB0_38;
	add.s32 	%r210, %r34, %r6;
	ld.shared.u32 	%r211, [%r210];
	setp.ne.s32 	%p26, %r211, 1;
	@%p26 bra 	$L__BB0_38;
$L__BB0_37:
	mov.b32 	%r212, 1;
	st.shared.u32 	[%r17], %r212;
	bra.uni 	$L__BB0_39;
$L__BB0_38:
	mov.b32 	%r213, 0;
	st.shared.u32 	[%r17], %r213;
$L__BB0_39:
	bar.sync 	0;
$L__BB0_40:
	cvta.to.global.u64 	%rd26, %rd3;
	bar.sync 	0;
	ld.shared.u32 	%r214, [%r17];
	add.s32 	%r215, %r16, %r2;
	mul.wide.s32 	%rd27, %r215, 4;
	add.s64 	%rd28, %rd26, %rd27;
	st.global.u32 	[%rd28], %r214;
	bar.sync 	0;
	ret;

}


// ===== COMPILED SASS (sm_100) =====

	.target	sm_100

	.elftype	@"ET_EXEC"


//--------------------- .note.nv.tkinfo           --------------------------
	.section	.note.nv.tkinfo,"",@"SHT_NOTE"
	.sectionflags	@"SHF_NOTE_NV_TKINFO"
	.tkinfo
        /*0018*/ 	.word	0x00000002
        /*0030*/ 	.string	""
        /*0030*/ 	.string	"ptxas"
        /*0030*/ 	.string	"Cuda compilation tools, release 13.0, V13.0.88"
        /*0030*/ 	.string	"Build cuda_13.0.r13.0/compiler.36424714_0"
        /*0030*/ 	.string	"-arch sm_100 -m 64 "



//--------------------- .note.nv.cuinfo           --------------------------
	.section	.note.nv.cuinfo,"",@"SHT_NOTE"
	.sectionflags	@"SHF_NOTE_NV_CUINFO"
        /*0018*/ 	.short	0x0002
        /*001a*/ 	.short	0x0064
        /*001c*/ 	.short	0x0082
	.zero		2


//--------------------- .nv.info                  --------------------------
	.section	.nv.info,"",@"SHT_CUDA_INFO"
	.align	4


	//----- nvinfo : EIATTR_REGCOUNT
	.align		4
        /*0000*/ 	.byte	0x04, 0x2f
        /*0002*/ 	.short	(.L_1 - .L_0)
	.align		4
.L_0:
        /*0004*/ 	.word	index@(_Z10gameOfLifePiS_ii)
        /*0008*/ 	.word	0x00000019


	//----- nvinfo : EIATTR_FRAME_SIZE
	.align		4
.L_1:
        /*000c*/ 	.byte	0x04, 0x11
        /*000e*/ 	.short	(.L_3 - .L_2)
	.align		4
.L_2:
        /*0010*/ 	.word	index@(_Z10gameOfLifePiS_ii)
        /*0014*/ 	.word	0x00000000


	//----- nvinfo : EIATTR_MIN_STACK_SIZE
	.align		4
.L_3:
        /*0018*/ 	.byte	0x04, 0x12
        /*001a*/ 	.short	(.L_5 - .L_4)
	.align		4
.L_4:
        /*001c*/ 	.word	index@(_Z10gameOfLifePiS_ii)
        /*0020*/ 	.word	0x00000000
.L_5:


//--------------------- .nv.compat                --------------------------
	.section	.nv.compat,"",@"SHT_CUDA_COMPAT_INFO"
	.align	4
        /*0000*/ 	.byte	0x02, 0x09, 0x00, 0x00, 0x02, 0x02, 0x01, 0x00, 0x02, 0x05, 0x05, 0x00, 0x03, 0x07, 0x01, 0x01
        /*0010*/ 	.byte	0x02, 0x03, 0x00, 0x00, 0x02, 0x06, 0x01, 0x00, 0x04, 0x0b, 0x08, 0x00, 0x09, 0x00, 0x00, 0x00
        /*0020*/ 	.byte	0x00, 0x00, 0x00, 0x00


//--------------------- .nv.info._Z10gameOfLifePiS_ii --------------------------
	.section	.nv.info._Z10gameOfLifePiS_ii,"",@"SHT_CUDA_INFO"
	.sectionflags	@""
	.align	4


	//----- nvinfo : EIATTR_CUDA_API_VERSION
	.align		4
        /*0000*/ 	.byte	0x04, 0x37
        /*0002*/ 	.short	(.L_7 - .L_6)
.L_6:
        /*0004*/ 	.word	0x00000082


	//----- nvinfo : EIATTR_KPARAM_INFO
	.align		4
.L_7:
        /*0008*/ 	.byte	0x04, 0x17
        /*000a*/ 	.short	(.L_9 - .L_8)
.L_8:
        /*000c*/ 	.word	0x00000000
        /*0010*/ 	.short	0x0003
        /*0012*/ 	.short	0x0014
        /*0014*/ 	.byte	0x00, 0xf0, 0x11, 0x00


	//----- nvinfo : EIATTR_KPARAM_INFO
	.align		4
.L_9:
        /*0018*/ 	.byte	0x04, 0x17
        /*001a*/ 	.short	(.L_11 - .L_10)
.L_10:
        /*001c*/ 	.word	0x00000000
        /*0020*/ 	.short	0x0002
        /*0022*/ 	.short	0x0010
        /*0024*/ 	.byte	0x00, 0xf0, 0x11, 0x00


	//----- nvinfo : EIATTR_KPARAM_INFO
	.align		4
.L_11:
        /*0028*/ 	.byte	0x04, 0x17
        /*002a*/ 	.short	(.L_13 - .L_12)
.L_12:
        /*002c*/ 	.word	0x00000000
        /*0030*/ 	.short	0x0001
        /*0032*/ 	.short	0x0008
        /*0034*/ 	.byte	0x00, 0xf5, 0x21, 0x00


	//----- nvinfo : EIATTR_KPARAM_INFO
	.align		4
.L_13:
        /*0038*/ 	.byte	0x04, 0x17
        /*003a*/ 	.short	(.L_15 - .L_14)
.L_14:
        /*003c*/ 	.word	0x00000000
        /*0040*/ 	.short	0x0000
        /*0042*/ 	.short	0x0000
        /*0044*/ 	.byte	0x00, 0xf5, 0x21, 0x00


	//----- nvinfo : EIATTR_SPARSE_MMA_MASK
	.align		4
.L_15:
        /*0048*/ 	.byte	0x03, 0x50
        /*004a*/ 	.short	0x0000


	//----- nvinfo : EIATTR_MAXREG_COUNT
	.align		4
        /*004c*/ 	.byte	0x03, 0x1b
        /*004e*/ 	.short	0x00ff


	//----- nvinfo : EIATTR_NUM_BARRIERS
	.align		4
        /*0050*/ 	.byte	0x02, 0x4c
        /*0052*/ 	.byte	0x01
	.zero		1


	//----- nvinfo : EIATTR_MERCURY_ISA_VERSION
	.align		4
        /*0054*/ 	.byte	0x03, 0x5f
        /*0056*/ 	.short	0x0101


	//----- nvinfo : EIATTR_VRC_CTA_INIT_COUNT
	.align		4
        /*0058*/ 	.byte	0x02, 0x4a
	.zero		1
	.zero		1


	//----- nvinfo : EIATTR_EXIT_INSTR_OFFSETS
	.align		4
        /*005c*/ 	.byte	0x04, 0x1c
        /*005e*/ 	.short	(.L_17 - .L_16)


	//   ....[0]....
.L_16:
        /*0060*/ 	.word	0x00003560


	//----- nvinfo : EIATTR_CRS_STACK_SIZE
	.align		4
.L_17:
        /*0064*/ 	.byte	0x04, 0x1e
        /*0066*/ 	.short	(.L_19 - .L_18)
.L_18:
        /*0068*/ 	.word	0x00000000


	//----- nvinfo : EIATTR_CBANK_PARAM_SIZE
	.align		4
.L_19:
        /*006c*/ 	.byte	0x03, 0x19
        /*006e*/ 	.short	0x0018


	//----- nvinfo : EIATTR_PARAM_CBANK
	.align		4
        /*0070*/ 	.byte	0x04, 0x0a
        /*0072*/ 	.short	(.L_21 - .L_20)
	.align		4
.L_20:
        /*0074*/ 	.word	index@(.nv.constant0._Z10gameOfLifePiS_ii)
        /*0078*/ 	.short	0x0380
        /*007a*/ 	.short	0x0018


	//----- nvinfo : EIATTR_SW_WAR
	.align		4
.L_21:
        /*007c*/ 	.byte	0x04, 0x36
        /*007e*/ 	.short	(.L_23 - .L_22)
.L_22:
        /*0080*/ 	.word	0x00000008
.L_23:


//--------------------- .nv.callgraph             --------------------------
	.section	.nv.callgraph,"",@"SHT_CUDA_CALLGRAPH"
	.align	4
	.sectionentsize	8
	.align		4
        /*0000*/ 	.word	0x00000000
	.align		4
        /*0004*/ 	.word	0xffffffff
	.align		4
        /*0008*/ 	.word	0x00000000
	.align		4
        /*000c*/ 	.word	0xfffffffe
	.align		4
        /*0010*/ 	.word	0x00000000
	.align		4
        /*0014*/ 	.word	0xfffffffd
	.align		4
        /*0018*/ 	.word	0x00000000
	.align		4
        /*001c*/ 	.word	0xfffffffc


//--------------------- .text._Z10gameOfLifePiS_ii --------------------------
	.section	.text._Z10gameOfLifePiS_ii,"ax",@progbits
	.align	128
        .global         _Z10gameOfLifePiS_ii
        .type           _Z10gameOfLifePiS_ii,@function
        .size           _Z10gameOfLifePiS_ii,(.L_x_41 - _Z10gameOfLifePiS_ii)
        .other          _Z10gameOfLifePiS_ii,@"STO_CUDA_ENTRY STV_DEFAULT"
_Z10gameOfLifePiS_ii:
.text._Z10gameOfLifePiS_ii:
[----:B------:R-:W-:Y:S08]  /*0000*/  LDC R1, c[0x0][0x37c] ;  /* 0x0000df00ff017b82 */ /* 0x000ff00000000800 */
[----:B------:R-:W0:Y:S01]  /*0010*/  LDC.64 R4, c[0x0][0x390] ;  /* 0x0000e400ff047b82 */ /* 0x000e220000000a00 */
[----:B------:R-:W1:Y:S01]  /*0020*/  S2R R9, SR_TID.X ;  /* 0x0000000000097919 */ /* 0x000e620000002100 */
[----:B------:R-:W2:Y:S01]  /*0030*/  LDCU UR7, c[0x0][0x370] ;  /* 0x00006e00ff0777ac */ /* 0x000ea20008000800 */
[----:B------:R-:W3:Y:S05]  /*0040*/  LDCU.64 UR10, c[0x0][0x358] ;  /* 0x00006b00ff0a77ac */ /* 0x000eea0008000a00 */
[----:B------:R-:W1:Y:S08]  /*0050*/  S2UR UR4, SR_CTAID.X ;  /* 0x00000000000479c3 */ /* 0x000e700000002500 */
[----:B------:R-:W1:Y:S01]  /*0060*/  LDC R0, c[0x0][0x360] ;  /* 0x0000d800ff007b82 */ /* 0x000e620000000800 */
[----:B--2---:R-:W-:Y:S01]  /*0070*/  UISETP.GE.U32.AND UP0, UPT, UR7, 0x4, UPT ;  /* 0x000000040700788c */ /* 0x004fe2000bf06070 */
[----:B0-----:R-:W0:Y:S06]  /*0080*/  I2F.U32.RP R6, R4 ;  /* 0x0000000400067306 */ /* 0x001e2c0000209000 */
[----:B------:R-:W2:Y:S01]  /*0090*/  S2UR UR5, SR_CgaCtaId ;  /* 0x00000000000579c3 */ /* 0x000ea20000008800 */
[----:B------:R-:W-:Y:S01]  /*00a0*/  ISETP.NE.U32.AND P2, PT, R4, RZ, PT ;  /* 0x000000ff0400720c */ /* 0x000fe20003f45070 */
[----:B------:R-:W-:Y:S01]  /*00b0*/  VIADD R15, R5, 0xffffffff ;  /* 0xffffffff050f7836 */ /* 0x000fe20000000000 */
[----:B0-----:R-:W0:Y:S02]  /*00c0*/  MUFU.RCP R6, R6 ;  /* 0x0000000600067308 */ /* 0x001e240000001000 */
[----:B0-----:R-:W-:-:S06]  /*00d0*/  VIADD R2, R6, 0xffffffe ;  /* 0x0ffffffe06027836 */ /* 0x001fcc0000000000 */
[----:B------:R0:W4:Y:S02]  /*00e0*/  F2I.FTZ.U32.TRUNC.NTZ R3, R2 ;  /* 0x0000000200037305 */ /* 0x000124000021f000 */
[----:B0-----:R-:W-:Y:S02]  /*00f0*/  IMAD.MOV.U32 R2, RZ, RZ, RZ ;  /* 0x000000ffff027224 */ /* 0x001fe400078e00ff */
[----:B----4-:R-:W-:-:S04]  /*0100*/  IMAD R7, R3, R4, RZ ;  /* 0x0000000403077224 */ /* 0x010fc800078e02ff */
[----:B------:R-:W-:-:S04]  /*0110*/  IMAD.MOV R7, RZ, RZ, -R7 ;  /* 0x000000ffff077224 */ /* 0x000fc800078e0a07 */
[----:B------:R-:W-:-:S04]  /*0120*/  IMAD.HI.U32 R10, R3, R7, R2 ;  /* 0x00000007030a7227 */ /* 0x000fc800078e0002 */
[----:B-1----:R-:W-:Y:S01]  /*0130*/  IMAD R3, R0, UR4, R9 ;  /* 0x0000000400037c24 */ /* 0x002fe2000f8e0209 */
[----:B------:R-:W-:Y:S02]  /*0140*/  UMOV UR4, 0x400 ;  /* 0x0000040000047882 */ /* 0x000fe40000000000 */
[----:B------:R-:W-:Y:S01]  /*0150*/  UIADD3 UR4, UPT, UPT, UR4, 0x2818, URZ ;  /* 0x0000281804047890 */ /* 0x000fe2000fffe0ff */
[----:B------:R-:W-:-:S03]  /*0160*/  IMAD.HI.U32 R10, R10, R3, RZ ;  /* 0x000000030a0a7227 */ /* 0x000fc600078e00ff */
[----:B--2---:R-:W-:Y:S02]  /*0170*/  ULEA UR5, UR5, UR4, 0x18 ;  /* 0x0000000405057291 */ /* 0x004fe4000f8ec0ff */
[----:B------:R-:W-:Y:S01]  /*0180*/  IADD3 R6, PT, PT, -R10, RZ, RZ ;  /* 0x000000ff0a067210 */ /* 0x000fe20007ffe1ff */
[----:B------:R-:W-:-:S03]  /*0190*/  ULOP3.LUT UR4, UR7, 0x3, URZ, 0xc0, !UPT ;  /* 0x0000000307047892 */ /* 0x000fc6000f8ec0ff */
[----:B------:R-:W-:Y:S01]  /*01a0*/  LEA R11, R9, UR5, 0x2 ;  /* 0x00000005090b7c11 */ /* 0x000fe2000f8e10ff */
[C---:B------:R-:W-:Y:S02]  /*01b0*/  IMAD R3, R4.reuse, R6, R3 ;  /* 0x0000000604037224 */ /* 0x040fe400078e0203 */
[----:B------:R-:W0:Y:S02]  /*01c0*/  LDC.64 R6, c[0x0][0x380] ;  /* 0x0000e000ff067b82 */ /* 0x000e240000000a00 */
[----:B------:R-:W-:Y:S01]  /*01d0*/  IMAD R13, R4, 0x4, R11 ;  /* 0x00000004040d7824 */ /* 0x000fe200078e020b */
[----:B------:R-:W-:-:S04]  /*01e0*/  ISETP.GE.U32.AND P0, PT, R3, R4, PT ;  /* 0x000000040300720c */ /* 0x000fc80003f06070 */
[----:B------:R-:W-:-:S09]  /*01f0*/  LEA R8, R4, R13, 0x2 ;  /* 0x0000000d04087211 */ /* 0x000fd200078e10ff */
[----:B------:R-:W-:Y:S02]  /*0200*/  @P0 IMAD.IADD R3, R3, 0x1, -R4 ;  /* 0x0000000103030824 */ /* 0x000fe400078e0a04 */
[----:B------:R-:W-:-:S03]  /*0210*/  @P0 VIADD R10, R10, 0x1 ;  /* 0x000000010a0a0836 */ /* 0x000fc60000000000 */
[----:B------:R-:W-:-:S13]  /*0220*/  ISETP.GE.U32.AND P1, PT, R3, R4, PT ;  /* 0x000000040300720c */ /* 0x000fda0003f26070 */
[----:B------:R-:W-:Y:S02]  /*0230*/  @P1 IADD3 R10, PT, PT, R10, 0x1, RZ ;  /* 0x000000010a0a1810 */ /* 0x000fe40007ffe0ff */
[----:B------:R-:W-:-:S05]  /*0240*/  @!P2 LOP3.LUT R10, RZ, R4, RZ, 0x33, !PT ;  /* 0x00000004ff0aa212 */ /* 0x000fca00078e33ff */
[----:B------:R-:W-:-:S04]  /*0250*/  IMAD R3, R10, R4, R9 ;  /* 0x000000040a037224 */ /* 0x000fc800078e0209 */
[----:B0-----:R-:W-:Y:S01]  /*0260*/  IMAD.WIDE R2, R3, 0x4, R6 ;  /* 0x0000000403027825 */ /* 0x001fe200078e0206 */
[----:B---3--:R-:W-:Y:S06]  /*0270*/  BRA.U !UP0, `(.L_x_0) ;  /* 0x0000001908a87547 */ /* 0x008fec000b800000 */
[----:B------:R-:W-:Y:S01]  /*0280*/  ISETP.GE.AND P0, PT, R9, R4, PT ;  /* 0x000000040900720c */ /* 0x000fe20003f06270 */
[----:B------:R-:W-:Y:S01]  /*0290*/  ULOP3.LUT UR6, UR7, 0xfffffffc, URZ, 0xc0, !UPT ;  /* 0xfffffffc07067892 */ /* 0x000fe2000f8ec0ff */
[----:B------:R-:W-:Y:S11]  /*02a0*/  BSSY.RECONVERGENT B0, `(.L_x_1) ;  /* 0x000002f000007945 */ /* 0x000ff60003800200 */
[----:B------:R-:W-:Y:S05]  /*02b0*/  @P0 BRA `(.L_x_2) ;  /* 0x0000000000b40947 */ /* 0x000fea0003800000 */
[----:B------:R-:W-:Y:S01]  /*02c0*/  IABS R12, R5 ;  /* 0x00000005000c7213 */ /* 0x000fe20000000000 */
[----:B------:R-:W-:Y:S01]  /*02d0*/  VIADD R18, R10, 0x1 ;  /* 0x000000010a127836 */ /* 0x000fe20000000000 */
[----:B------:R-:W-:Y:S02]  /*02e0*/  IADD3 R14, PT, PT, R15, R10, RZ ;  /* 0x0000000a0f0e7210 */ /* 0x000fe40007ffe0ff */
[----:B------:R-:W0:Y:S02]  /*02f0*/  I2F.RP R19, R12 ;  /* 0x0000000c00137306 */ /* 0x000e240000209400 */
[----:B------:R-:W-:-:S06]  /*0300*/  IABS R20, R18 ;  /* 0x0000001200147213 */ /* 0x000fcc0000000000 */
[----:B0-----:R-:W0:Y:S02]  /*0310*/  MUFU.RCP R19, R19 ;  /* 0x0000001300137308 */ /* 0x001e240000001000 */
[----:B0-----:R-:W-:Y:S01]  /*0320*/  VIADD R16, R19, 0xffffffe ;  /* 0x0ffffffe13107836 */ /* 0x001fe20000000000 */
[----:B------:R-:W-:-:S05]  /*0330*/  IABS R19, R14 ;  /* 0x0000000e00137213 */ /* 0x000fca0000000000 */
[----:B------:R0:W1:Y:S02]  /*0340*/  F2I.FTZ.U32.TRUNC.NTZ R17, R16 ;  /* 0x0000001000117305 */ /* 0x000064000021f000 */
[----:B0-----:R-:W-:Y:S02]  /*0350*/  IMAD.MOV.U32 R16, RZ, RZ, RZ ;  /* 0x000000ffff107224 */ /* 0x001fe400078e00ff */
[----:B-1----:R-:W-:-:S04]  /*0360*/  IMAD.MOV R21, RZ, RZ, -R17 ;  /* 0x000000ffff157224 */ /* 0x002fc800078e0a11 */
[----:B------:R-:W-:-:S04]  /*0370*/  IMAD R21, R21, R12, RZ ;  /* 0x0000000c15157224 */ /* 0x000fc800078e02ff */
[----:B------:R-:W-:-:S06]  /*0380*/  IMAD.HI.U32 R17, R17, R21, R16 ;  /* 0x0000001511117227 */ /* 0x000fcc00078e0010 */
[----:B------:R-:W-:-:S04]  /*0390*/  IMAD.HI.U32 R16, R17, R19, RZ ;  /* 0x0000001311107227 */ /* 0x000fc800078e00ff */
[----:B------:R-:W-:Y:S01]  /*03a0*/  IMAD.HI.U32 R17, R17, R20, RZ ;  /* 0x0000001411117227 */ /* 0x000fe200078e00ff */
[----:B------:R-:W-:-:S03]  /*03b0*/  IADD3 R16, PT, PT, -R16, RZ, RZ ;  /* 0x000000ff10107210 */ /* 0x000fc60007ffe1ff */
[----:B------:R-:W-:Y:S02]  /*03c0*/  IMAD.MOV R21, RZ, RZ, -R17 ;  /* 0x000000ffff157224 */ /* 0x000fe400078e0a11 */
[C---:B------:R-:W-:Y:S02]  /*03d0*/  IMAD R17, R12.reuse, R16, R19 ;  /* 0x000000100c117224 */ /* 0x040fe400078e0213 */
[----:B------:R-:W-:-:S03]  /*03e0*/  IMAD R19, R12, R21, R20 ;  /* 0x000000150c137224 */ /* 0x000fc600078e0214 */
[C---:B------:R-:W-:Y:S02]  /*03f0*/  ISETP.GT.U32.AND P1, PT, R12.reuse, R17, PT ;  /* 0x000000110c00720c */ /* 0x040fe40003f24070 */
[----:B------:R-:W-:-:S11]  /*0400*/  ISETP.GT.U32.AND P2, PT, R12, R19, PT ;  /* 0x000000130c00720c */ /* 0x000fd60003f44070 */
[----:B------:R-:W-:Y:S01]  /*0410*/  @!P1 IMAD.IADD R17, R17, 0x1, -R12 ;  /* 0x0000000111119824 */ /* 0x000fe200078e0a0c */
[----:B------:R-:W-:Y:S02]  /*0420*/  ISETP.GE.AND P1, PT, R14, RZ, PT ;  /* 0x000000ff0e00720c */ /* 0x000fe40003f26270 */
[----:B------:R-:W-:Y:S02]  /*0430*/  @!P2 IADD3 R19, PT, PT, R19, -R12, RZ ;  /* 0x8000000c1313a210 */ /* 0x000fe40007ffe0ff */
[C---:B------:R-:W-:Y:S02]  /*0440*/  ISETP.GT.U32.AND P3, PT, R12.reuse, R17, PT ;  /* 0x000000110c00720c */ /* 0x040fe40003f64070 */
[----:B------:R-:W-:Y:S02]  /*0450*/  ISETP.GT.U32.AND P4, PT, R12, R19, PT ;  /* 0x000000130c00720c */ /* 0x000fe40003f84070 */
[----:B------:R-:W-:-:S09]  /*0460*/  ISETP.GE.AND P2, PT, R18, RZ, PT ;  /* 0x000000ff1200720c */ /* 0x000fd20003f46270 */
[--C-:B------:R-:W-:Y:S01]  /*0470*/  @!P3 IMAD.IADD R17, R17, 0x1, -R12.reuse ;  /* 0x000000011111b824 */ /* 0x100fe200078e0a0c */
[----:B------:R-:W-:Y:S01]  /*0480*/  ISETP.NE.AND P3, PT, R5, RZ, PT ;  /* 0x000000ff0500720c */ /* 0x000fe20003f65270 */
[----:B------:R-:W-:Y:S01]  /*0490*/  @!P4 IMAD.IADD R19, R19, 0x1, -R12 ;  /* 0x000000011313c824 */ /* 0x000fe200078e0a0c */
[----:B------:R-:W-:Y:S02]  /*04a0*/  LOP3.LUT R12, RZ, R5, RZ, 0x33, !PT ;  /* 0x00000005ff0c7212 */ /* 0x000fe400078e33ff */
[----:B------:R-:W-:Y:S01]  /*04b0*/  @!P1 IADD3 R17, PT, PT, -R17, RZ, RZ ;  /* 0x000000ff11119210 */ /* 0x000fe20007ffe1ff */
[----:B------:R-:W-:-:S03]  /*04c0*/  @!P2 IMAD.MOV R19, RZ, RZ, -R19 ;  /* 0x000000ffff13a224 */ /* 0x000fc600078e0a13 */
[C---:B------:R-:W-:Y:S02]  /*04d0*/  SEL R17, R12.reuse, R17, !P3 ;  /* 0x000000110c117207 */ /* 0x040fe40005800000 */
[----:B------:R-:W-:-:S03]  /*04e0*/  SEL R12, R12, R19, !P3 ;  /* 0x000000130c0c7207 */ /* 0x000fc60005800000 */
[-CC-:B------:R-:W-:Y:S02]  /*04f0*/  IMAD R17, R17, R4.reuse, R9.reuse ;  /* 0x0000000411117224 */ /* 0x180fe400078e0209 */
[----:B------:R-:W-:Y:S02]  /*0500*/  IMAD R19, R12, R4, R9 ;  /* 0x000000040c137224 */ /* 0x000fe400078e0209 */
[--C-:B------:R-:W-:Y:S01]  /*0510*/  IMAD.WIDE R16, R17, 0x4, R6.reuse ;  /* 0x0000000411107825 */ /* 0x100fe200078e0206 */
[----:B------:R-:W2:Y:S03]  /*0520*/  LDG.E R12, desc[UR10][R2.64] ;  /* 0x0000000a020c7981 */ /* 0x000ea6000c1e1900 */
[----:B------:R-:W-:Y:S02]  /*0530*/  IMAD.WIDE R18, R19, 0x4, R6 ;  /* 0x0000000413127825 */ /* 0x000fe400078e0206 */
[----:B------:R-:W3:Y:S04]  /*0540*/  LDG.E R16, desc[UR10][R16.64] ;  /* 0x0000000a10107981 */ /* 0x000ee8000c1e1900 */
[----:B------:R-:W4:Y:S04]  /*0550*/  LDG.E R19, desc[UR10][R18.64] ;  /* 0x0000000a12137981 */ /* 0x000f28000c1e1900 */
[----:B---3--:R0:W-:Y:S04]  /*0560*/  STS [R11], R16 ;  /* 0x000000100b007388 */ /* 0x0081e80000000800 */
[----:B--2---:R0:W-:Y:S04]  /*0570*/  STS [R13], R12 ;  /* 0x0000000c0d007388 */ /* 0x0041e80000000800 */
[----:B----4-:R0:W-:Y:S02]  /*0580*/  STS [R8], R19 ;  /* 0x0000001308007388 */ /* 0x0101e40000000800 */
.L_x_2:
[----:B------:R-:W-:Y:S05]  /*0590*/  BSYNC.RECONVERGENT B0 ;  /* 0x0000000000007941 */ /* 0x000fea0003800200 */
.L_x_1:
[----:B------:R-:W-:Y:S06]  /*05a0*/  BAR.SYNC.DEFER_BLOCKING 0x0 ;  /* 0x0000000000007b1d */ /* 0x000fec0000010000 */
[----:B------:R-:W-:Y:S04]  /*05b0*/  BSSY.RECONVERGENT B0, `(.L_x_3) ;  /* 0x0000032000007945 */ /* 0x000fe80003800200 */
[----:B------:R-:W-:Y:S05]  /*05c0*/  @P0 BRA `(.L_x_4) ;  /* 0x0000000000c00947 */ /* 0x000fea0003800000 */
[----:B0-----:R-:W-:Y:S01]  /*05d0*/  IABS R12, R5 ;  /* 0x00000005000c7213 */ /* 0x001fe20000000000 */
[----:B------:R-:W-:Y:S02]  /*05e0*/  IMAD.IADD R14, R15, 0x1, R10 ;  /* 0x000000010f0e7824 */ /* 0x000fe400078e020a */
[----:B------:R-:W-:Y:S01]  /*05f0*/  VIADD R18, R10, 0x1 ;  /* 0x000000010a127836 */ /* 0x000fe20000000000 */
[----:B------:R-:W0:Y:S02]  /*0600*/  I2F.RP R19, R12 ;  /* 0x0000000c00137306 */ /* 0x000e240000209400 */
[----:B------:R-:W-:-:S06]  /*0610*/  IABS R20, R14 ;  /* 0x0000000e00147213 */ /* 0x000fcc0000000000 */
[----:B0-----:R-:W0:Y:S02]  /*0620*/  MUFU.RCP R19, R19 ;  /* 0x0000001300137308 */ /* 0x001e240000001000 */
[----:B0-----:R-:W-:Y:S01]  /*0630*/  VIADD R16, R19, 0xffffffe ;  /* 0x0ffffffe13107836 */ /* 0x001fe20000000000 */
[----:B------:R-:W-:-:S05]  /*0640*/  IABS R19, R18 ;  /* 0x0000001200137213 */ /* 0x000fca0000000000 */
[----:B------:R0:W1:Y:S02]  /*0650*/  F2I.FTZ.U32.TRUNC.NTZ R17, R16 ;  /* 0x0000001000117305 */ /* 0x000064000021f000 */
[----:B0-----:R-:W-:Y:S01]  /*0660*/  HFMA2 R16, -RZ, RZ, 0, 0 ;  /* 0x00000000ff107431 */ /* 0x001fe200000001ff */
[----:B-1----:R-:W-:-:S05]  /*0670*/  IADD3 R21, PT, PT, RZ, -R17, RZ ;  /* 0x80000011ff157210 */ /* 0x002fca0007ffe0ff */
[----:B------:R-:W-:-:S04]  /*0680*/  IMAD R21, R21, R12, RZ ;  /* 0x0000000c15157224 */ /* 0x000fc800078e02ff */
[----:B------:R-:W-:-:S04]  /*0690*/  IMAD.HI.U32 R21, R17, R21, R16 ;  /* 0x0000001511157227 */ /* 0x000fc800078e0010 */
[----:B------:R-:W-:-:S04]  /*06a0*/  IMAD.MOV.U32 R17, RZ, RZ, R20 ;  /* 0x000000ffff117224 */ /* 0x000fc800078e0014 */
[----:B------:R-:W-:-:S04]  /*06b0*/  IMAD.HI.U32 R16, R21, R17, RZ ;  /* 0x0000001115107227 */ /* 0x000fc800078e00ff */
[----:B------:R-:W-:-:S04]  /*06c0*/  IMAD.HI.U32 R21, R21, R19, RZ ;  /* 0x0000001315157227 */ /* 0x000fc800078e00ff */
[----:B------:R-:W-:Y:S01]  /*06d0*/  IMAD.MOV R16, RZ, RZ, -R16 ;  /* 0x000000ffff107224 */ /* 0x000fe200078e0a10 */
[----:B------:R-:W-:-:S03]  /*06e0*/  IADD3 R21, PT, PT, -R21, RZ, RZ ;  /* 0x000000ff15157210 */ /* 0x000fc60007ffe1ff */
[C---:B------:R-:W-:Y:S02]  /*06f0*/  IMAD R17, R12.reuse, R16, R17 ;  /* 0x000000100c117224 */ /* 0x040fe400078e0211 */
[----:B------:R-:W-:-:S03]  /*0700*/  IMAD R19, R12, R21, R19 ;  /* 0x000000150c137224 */ /* 0x000fc600078e0213 */
[C---:B------:R-:W-:Y:S02]  /*0710*/  ISETP.GT.U32.AND P1, PT, R12.reuse, R17, PT ;  /* 0x000000110c00720c */ /* 0x040fe40003f24070 */
[----:B------:R-:W-:-:S11]  /*0720*/  ISETP.GT.U32.AND P2, PT, R12, R19, PT ;  /* 0x000000130c00720c */ /* 0x000fd60003f44070 */
[--C-:B------:R-:W-:Y:S01]  /*0730*/  @!P1 IMAD.IADD R17, R17, 0x1, -R12.reuse ;  /* 0x0000000111119824 */ /* 0x100fe200078e0a0c */
[----:B------:R-:W-:Y:S01]  /*0740*/  ISETP.GE.AND P1, PT, R14, RZ, PT ;  /* 0x000000ff0e00720c */ /* 0x000fe20003f26270 */
[----:B------:R-:W-:Y:S01]  /*0750*/  @!P2 IMAD.IADD R19, R19, 0x1, -R12 ;  /* 0x000000011313a824 */ /* 0x000fe200078e0a0c */
[----:B------:R-:W-:Y:S02]  /*0760*/  ISETP.GE.AND P2, PT, R18, RZ, PT ;  /* 0x000000ff1200720c */ /* 0x000fe40003f46270 */
[C---:B------:R-:W-:Y:S02]  /*0770*/  ISETP.GT.U32.AND P3, PT, R12.reuse, R17, PT ;  /* 0x000000110c00720c */ /* 0x040fe40003f64070 */
[----:B------:R-:W-:-:S11]  /*0780*/  ISETP.GT.U32.AND P4, PT, R12, R19, PT ;  /* 0x000000130c00720c */ /* 0x000fd60003f84070 */
[----:B------:R-:W-:Y:S02]  /*0790*/  @!P3 IADD3 R17, PT, PT, R17, -R12, RZ ;  /* 0x8000000c1111b210 */ /* 0x000fe40007ffe0ff */
[----:B------:R-:W-:Y:S01]  /*07a0*/  @!P4 IMAD.IADD R19, R19, 0x1, -R12 ;  /* 0x000000011313c824 */ /* 0x000fe200078e0a0c */
[----:B------:R-:W-:Y:S02]  /*07b0*/  ISETP.NE.AND P3, PT, R5, RZ, PT ;  /* 0x000000ff0500720c */ /* 0x000fe40003f65270 */
[----:B------:R-:W-:Y:S02]  /*07c0*/  IMAD.MOV.U32 R12, RZ, RZ, R17 ;  /* 0x000000ffff0c7224 */ /* 0x000fe400078e0011 */
[----:B------:R-:W-:Y:S02]  /*07d0*/  MOV R14, R19 ;  /* 0x00000013000e7202 */ /* 0x000fe40000000f00 */
[----:B------:R-:W-:Y:S01]  /*07e0*/  @!P1 IMAD.MOV R12, RZ, RZ, -R12 ;  /* 0x000000ffff0c9224 */ /* 0x000fe200078e0a0c */
[----:B------:R-:W-:-:S02]  /*07f0*/  LOP3.LUT R19, RZ, R5, RZ, 0x33, !PT ;  /* 0x00000005ff137212 */ /* 0x000fc400078e33ff */
[----:B------:R-:W-:Y:S02]  /*0800*/  @!P2 IMAD.MOV R14, RZ, RZ, -R14 ;  /* 0x000000ffff0ea224 */ /* 0x000fe400078e0a0e */
[C---:B------:R-:W-:Y:S02]  /*0810*/  SEL R17, R19.reuse, R12, !P3 ;  /* 0x0000000c13117207 */ /* 0x040fe40005800000 */
[----:B------:R-:W2:Y:S01]  /*0820*/  LDG.E R12, desc[UR10][R2.64] ;  /* 0x0000000a020c7981 */ /* 0x000ea2000c1e1900 */
[----:B------:R-:W-:Y:S02]  /*0830*/  SEL R14, R19, R14, !P3 ;  /* 0x0000000e130e7207 */ /* 0x000fe40005800000 */
[----:B------:R-:W-:-:S03]  /*0840*/  IMAD R17, R17, R4, R9 ;  /* 0x0000000411117224 */ /* 0x000fc600078e0209 */
[----:B------:R-:W-:Y:S02]  /*0850*/  IMAD R19, R14, R4, R9 ;  /* 0x000000040e137224 */ /* 0x000fe400078e0209 */
[----:B------:R-:W-:-:S04]  /*0860*/  IMAD.WIDE R16, R17, 0x4, R6 ;  /* 0x0000000411107825 */ /* 0x000fc800078e0206 */
[----:B------:R-:W-:Y:S02]  /*0870*/  IMAD.WIDE R18, R19, 0x4, R6 ;  /* 0x0000000413127825 */ /* 0x000fe400078e0206 */
[----:B------:R-:W3:Y:S04]  /*0880*/  LDG.E R16, desc[UR10][R16.64] ;  /* 0x0000000a10107981 */ /* 0x000ee8000c1e1900 */
[----:B------:R-:W4:Y:S04]  /*0890*/  LDG.E R19, desc[UR10][R18.64] ;  /* 0x0000000a12137981 */ /* 0x000f28000c1e1900 */
[----:B---3--:R1:W-:Y:S04]  /*08a0*/  STS [R11], R16 ;  /* 0x000000100b007388 */ /* 0x0083e80000000800 */
[----:B--2---:R1:W-:Y:S04]  /*08b0*/  STS [R13], R12 ;  /* 0x0000000c0d007388 */ /* 0x0043e80000000800 */
[----:B----4-:R1:W-:Y:S02]  /*08c0*/  STS [R8], R19 ;  /* 0x0000001308007388 */ /* 0x0103e40000000800 */
.L_x_4:
[----:B------:R-:W-:Y:S05]  /*08d0*/  BSYNC.RECONVERGENT B0 ;  /* 0x0000000000007941 */ /* 0x000fea0003800200 */
.L_x_3:
[----:B------:R-:W-:Y:S06]  /*08e0*/  BAR.SYNC.DEFER_BLOCKING 0x0 ;  /* 0x0000000000007b1d */ /* 0x000fec0000010000 */
[----:B------:R-:W-:Y:S04]  /*08f0*/  BSSY.RECONVERGENT B0, `(.L_x_5) ;  /* 0x0000032000007945 */ /* 0x000fe80003800200 */
[----:B------:R-:W-:Y:S05]  /*0900*/  @P0 BRA `(.L_x_6) ;  /* 0x0000000000c00947 */ /* 0x000fea0003800000 */
[----:B01----:R-:W-:Y:S01]  /*0910*/  IABS R12, R5 ;  /* 0x00000005000c7213 */ /* 0x003fe20000000000 */
[----:B------:R-:W-:Y:S01]  /*0920*/  IMAD.IADD R14, R15, 0x1, R10 ;  /* 0x000000010f0e7824 */ /* 0x000fe200078e020a */
[----:B------:R-:W-:Y:S02]  /*0930*/  IADD3 R18, PT, PT, R10, 0x1, RZ ;  /* 0x000000010a127810 */ /* 0x000fe40007ffe0ff */
[----:B------:R-:W0:Y:S02]  /*0940*/  I2F.RP R19, R12 ;  /* 0x0000000c00137306 */ /* 0x000e240000209400 */
[----:B------:R-:W-:-:S06]  /*0950*/  IABS R20, R14 ;  /* 0x0000000e00147213 */ /* 0x000fcc0000000000 */
[----:B0-----:R-:W0:Y:S02]  /*0960*/  MUFU.RCP R19, R19 ;  /* 0x0000001300137308 */ /* 0x001e240000001000 */
[----:B0-----:R-:W-:Y:S02]  /*0970*/  IADD3 R16, PT, PT, R19, 0xffffffe, RZ ;  /* 0x0ffffffe13107810 */ /* 0x001fe40007ffe0ff */
[----:B------:R-:W-:-:S04]  /*0980*/  IABS R19, R18 ;  /* 0x0000001200137213 */ /* 0x000fc80000000000 */
[----:B------:R0:W1:Y:S02]  /*0990*/  F2I.FTZ.U32.TRUNC.NTZ R17, R16 ;  /* 0x0000001000117305 */ /* 0x000064000021f000 */
[----:B0-----:R-:W-:Y:S02]  /*09a0*/  IMAD.MOV.U32 R16, RZ, RZ, RZ ;  /* 0x000000ffff107224 */ /* 0x001fe400078e00ff */
[----:B-1----:R-:W-:-:S04]  /*09b0*/  IMAD.MOV R21, RZ, RZ, -R17 ;  /* 0x000000ffff157224 */ /* 0x002fc800078e0a11 */
[----:B------:R-:W-:-:S04]  /*09c0*/  IMAD R21, R21, R12, RZ ;  /* 0x0000000c15157224 */ /* 0x000fc800078e02ff */
[----:B------:R-:W-:-:S04]  /*09d0*/  IMAD.HI.U32 R21, R17, R21, R16 ;  /* 0x0000001511157227 */ /* 0x000fc800078e0010 */
[----:B------:R-:W-:-:S04]  /*09e0*/  IMAD.MOV.U32 R17, RZ, RZ, R20 ;  /* 0x000000ffff117224 */ /* 0x000fc800078e0014 */
        /* <DEDUP_REMOVED lines=16> */
[----:B------:R-:W-:-:S03]  /*0af0*/  @!P4 IMAD.IADD R19, R19, 0x1, -R12 ;  /* 0x000000011313c824 */ /* 0x000fc600078e0a0c */
[----:B------:R-:W-:Y:S01]  /*0b00*/  MOV R12, R17 ;  /* 0x00000011000c7202 */ /* 0x000fe20000000f00 */
[----:B------:R-:W-:Y:S01]  /*0b10*/  IMAD.MOV.U32 R14, RZ, RZ, R19 ;  /* 0x000000ffff0e7224 */ /* 0x000fe200078e0013 */
[----:B------:R-:W-:-:S03]  /*0b20*/  LOP3.LUT R19, RZ, R5, RZ, 0x33, !PT ;  /* 0x00000005ff137212 */ /* 0x000fc600078e33ff */
[----:B------:R-:W-:Y:S01]  /*0b30*/  @!P1 IMAD.MOV R12, RZ, RZ, -R12 ;  /* 0x000000ffff0c9224 */ /* 0x000fe200078e0a0c */
[----:B------:R-:W-:-:S04]  /*0b40*/  @!P2 IADD3 R14, PT, PT, -R14, RZ, RZ ;  /* 0x000000ff0e0ea210 */ /* 0x000fc80007ffe1ff */
[C---:B------:R-:W-:Y:S02]  /*0b50*/  SEL R17, R19.reuse, R12, !P3 ;  /* 0x0000000c13117207 */ /* 0x040fe40005800000 */
[----:B------:R-:W-:Y:S01]  /*0b60*/  SEL R14, R19, R14, !P3 ;  /* 0x0000000e130e7207 */ /* 0x000fe20005800000 */
[----:B------:R-:W2:Y:S02]  /*0b70*/  LDG.E R12, desc[UR10][R2.64] ;  /* 0x0000000a020c7981 */ /* 0x000ea4000c1e1900 */
[-CC-:B------:R-:W-:Y:S02]  /*0b80*/  IMAD R17, R17, R4.reuse, R9.reuse ;  /* 0x0000000411117224 */ /* 0x180fe400078e0209 */
        /* <DEDUP_REMOVED lines=8> */
.L_x_6:
[----:B------:R-:W-:Y:S05]  /*0c10*/  BSYNC.RECONVERGENT B0 ;  /* 0x0000000000007941 */ /* 0x000fea0003800200 */
.L_x_5:
[----:B------:R-:W-:Y:S06]  /*0c20*/  BAR.SYNC.DEFER_BLOCKING 0x0 ;  /* 0x0000000000007b1d */ /* 0x000fec0000010000 */
[----:B------:R-:W-:Y:S04]  /*0c30*/  BSSY.RECONVERGENT B0, `(.L_x_7) ;  /* 0x0000032000007945 */ /* 0x000fe80003800200 */
[----:B------:R-:W-:Y:S05]  /*0c40*/  @P0 BRA `(.L_x_8) ;  /* 0x0000000000c00947 */ /* 0x000fea0003800000 */
[----:B01-3--:R-:W-:Y:S01]  /*0c50*/  IABS R12, R5 ;  /* 0x00000005000c7213 */ /* 0x00bfe20000000000 */
        /* <DEDUP_REMOVED lines=11> */
[----:B------:R-:W-:Y:S01]  /*0d10*/  IMAD.HI.U32 R21, R17, R21, R16 ;  /* 0x0000001511157227 */ /* 0x000fe200078e0010 */
[----:B------:R-:W-:-:S05]  /*0d20*/  MOV R17, R20 ;  /* 0x0000001400117202 */ /* 0x000fca0000000f00 */
[----:B------:R-:W-:-:S04]  /*0d30*/  IMAD.HI.U32 R16, R21, R17, RZ ;  /* 0x0000001115107227 */ /* 0x000fc800078e00ff */
[----:B------:R-:W-:-:S04]  /*0d40*/  IMAD.HI.U32 R21, R21, R19, RZ ;  /* 0x0000001315157227 */ /* 0x000fc800078e00ff */
[----:B------:R-:W-:Y:S02]  /*0d50*/  IMAD.MOV R16, RZ, RZ, -R16 ;  /* 0x000000ffff107224 */ /* 0x000fe400078e0a10 */
[----:B------:R-:W-:Y:S02]  /*0d60*/  IMAD.MOV R21, RZ, RZ, -R21 ;  /* 0x000000ffff157224 */ /* 0x000fe400078e0a15 */
[C---:B------:R-:W-:Y:S02]  /*0d70*/  IMAD R17, R12.reuse, R16, R17 ;  /* 0x000000100c117224 */ /* 0x040fe400078e0211 */
[----:B------:R-:W-:-:S03]  /*0d80*/  IMAD R19, R12, R21, R19 ;  /* 0x000000150c137224 */ /* 0x000fc600078e0213 */
[C---:B------:R-:W-:Y:S02]  /*0d90*/  ISETP.GT.U32.AND P1, PT, R12.reuse, R17, PT ;  /* 0x000000110c00720c */ /* 0x040fe40003f24070 */
[----:B------:R-:W-:-:S11]  /*0da0*/  ISETP.GT.U32.AND P2, PT, R12, R19, PT ;  /* 0x000000130c00720c */ /* 0x000fd60003f44070 */
[----:B------:R-:W-:Y:S02]  /*0db0*/  @!P1 IADD3 R17, PT, PT, R17, -R12, RZ ;  /* 0x8000000c11119210 */ /* 0x000fe40007ffe0ff */
[----:B------:R-:W-:Y:S01]  /*0dc0*/  @!P2 IMAD.IADD R19, R19, 0x1, -R12 ;  /* 0x000000011313a824 */ /* 0x000fe200078e0a0c */
[----:B------:R-:W-:Y:S02]  /*0dd0*/  ISETP.GE.AND P1, PT, R14, RZ, PT ;  /* 0x000000ff0e00720c */ /* 0x000fe40003f26270 */
[C---:B------:R-:W-:Y:S02]  /*0de0*/  ISETP.GT.U32.AND P3, PT, R12.reuse, R17, PT ;  /* 0x000000110c00720c */ /* 0x040fe40003f64070 */
[----:B------:R-:W-:Y:S02]  /*0df0*/  ISETP.GT.U32.AND P4, PT, R12, R19, PT ;  /* 0x000000130c00720c */ /* 0x000fe40003f84070 */
[----:B------:R-:W-:-:S09]  /*0e00*/  ISETP.GE.AND P2, PT, R18, RZ, PT ;  /* 0x000000ff1200720c */ /* 0x000fd20003f46270 */
[----:B------:R-:W-:Y:S01]  /*0e10*/  @!P3 IMAD.IADD R17, R17, 0x1, -R12 ;  /* 0x000000011111b824 */ /* 0x000fe200078e0a0c */
[----:B------:R-:W-:Y:S02]  /*0e20*/  ISETP.NE.AND P3, PT, R5, RZ, PT ;  /* 0x000000ff0500720c */ /* 0x000fe40003f65270 */
[----:B------:R-:W-:Y:S01]  /*0e30*/  @!P4 IADD3 R19, PT, PT, R19, -R12, RZ ;  /* 0x8000000c1313c210 */ /* 0x000fe20007ffe0ff */
[----:B------:R-:W-:Y:S01]  /*0e40*/  IMAD.MOV.U32 R12, RZ, RZ, R17 ;  /* 0x000000ffff0c7224 */ /* 0x000fe200078e0011 */
[----:B------:R-:W-:-:S03]  /*0e50*/  LOP3.LUT R5, RZ, R5, RZ, 0x33, !PT ;  /* 0x00000005ff057212 */ /* 0x000fc600078e33ff */
[----:B------:R-:W-:Y:S01]  /*0e60*/  IMAD.MOV.U32 R14, RZ, RZ, R19 ;  /* 0x000000ffff0e7224 */ /* 0x000fe200078e0013 */
[----:B------:R-:W-:-:S03]  /*0e70*/  @!P1 IADD3 R12, PT, PT, -R12, RZ, RZ ;  /* 0x000000ff0c0c9210 */ /* 0x000fc60007ffe1ff */
[----:B------:R-:W-:Y:S01]  /*0e80*/  @!P2 IMAD.MOV R14, RZ, RZ, -R14 ;  /* 0x000000ffff0ea224 */ /* 0x000fe200078e0a0e */
[C---:B------:R-:W-:Y:S02]  /*0e90*/  SEL R17, R5.reuse, R12, !P3 ;  /* 0x0000000c05117207 */ /* 0x040fe40005800000 */
[----:B------:R-:W2:Y:S02]  /*0ea0*/  LDG.E R12, desc[UR10][R2.64] ;  /* 0x0000000a020c7981 */ /* 0x000ea4000c1e1900 */
[----:B------:R-:W-:Y:S01]  /*0eb0*/  SEL R14, R5, R14, !P3 ;  /* 0x0000000e050e7207 */ /* 0x000fe20005800000 */
[----:B------:R-:W-:-:S04]  /*0ec0*/  IMAD R17, R17, R4, R9 ;  /* 0x0000000411117224 */ /* 0x000fc800078e0209 */
        /* <DEDUP_REMOVED lines=8> */
.L_x_8:
[----:B------:R-:W-:Y:S05]  /*0f50*/  BSYNC.RECONVERGENT B0 ;  /* 0x0000000000007941 */ /* 0x000fea0003800200 */
.L_x_7:
[----:B------:R-:W-:Y:S01]  /*0f60*/  BAR.SYNC.DEFER_BLOCKING 0x0 ;  /* 0x0000000000007b1d */ /* 0x000fe20000010000 */
[----:B------:R-:W-:-:S04]  /*0f70*/  UIADD3 UR6, UPT, UPT, -UR6, 0x4, URZ ;  /* 0x0000000406067890 */ /* 0x000fc8000fffe1ff */
[----:B------:R-:W-:-:S09]  /*0f80*/  UISETP.NE.AND UP0, UPT, UR6, URZ, UPT ;  /* 0x000000ff0600728c */ /* 0x000fd2000bf05270 */
[----:B------:R-:W-:Y:S05]  /*0f90*/  BRA.U !UP0, `(.L_x_0) ;  /* 0x0000000d08607547 */ /* 0x000fea000b800000 */
[----:B------:R-:W2:Y:S01]  /*0fa0*/  LDC R5, c[0x0][0x394] ;  /* 0x0000e500ff057b82 */ /* 0x000ea20000000800 */
[----:B------:R-:W4:Y:S07]  /*0fb0*/  LDCU UR8, c[0x0][0x390] ;  /* 0x00007200ff0877ac */ /* 0x000f2e0008000800 */
[----:B------:R-:W1:Y:S08]  /*0fc0*/  LDC R4, c[0x0][0x390] ;  /* 0x0000e400ff047b82 */ /* 0x000e700000000800 */
[----:B0-----:R-:W0:Y:S02]  /*0fd0*/  LDC.64 R6, c[0x0][0x380] ;  /* 0x0000e000ff067b82 */ /* 0x001e240000000a00 */
.L_x_17:
[----:B------:R-:W-:Y:S01]  /*0fe0*/  UIADD3 UR6, UPT, UPT, UR6, 0x4, URZ ;  /* 0x0000000406067890 */ /* 0x000fe2000fffe0ff */
[----:B------:R-:W-:Y:S03]  /*0ff0*/  BSSY.RECONVERGENT B0, `(.L_x_9) ;  /* 0x0000033000007945 */ /* 0x000fe60003800200 */
[----:B------:R-:W-:Y:S01]  /*1000*/  UISETP.NE.AND UP0, UPT, UR6, URZ, UPT ;  /* 0x000000ff0600728c */ /* 0x000fe2000bf05270 */
[----:B01----:R-:W-:Y:S10]  /*1010*/  @P0 BRA `(.L_x_10) ;  /* 0x0000000000c00947 */ /* 0x003ff40003800000 */
[----:B-123--:R-:W-:Y:S01]  /*1020*/  IABS R12, R5 ;  /* 0x00000005000c7213 */ /* 0x00efe20000000000 */
[----:B------:R-:W-:Y:S02]  /*1030*/  IMAD.IADD R14, R15, 0x1, R10 ;  /* 0x000000010f0e7824 */ /* 0x000fe400078e020a */
[----:B------:R-:W-:Y:S01]  /*1040*/  VIADD R18, R10, 0x1 ;  /* 0x000000010a127836 */ /* 0x000fe20000000000 */
[----:B------:R-:W1:Y:S02]  /*1050*/  I2F.RP R19, R12 ;  /* 0x0000000c00137306 */ /* 0x000e640000209400 */
[----:B------:R-:W-:Y:S02]  /*1060*/  IABS R20, R14 ;  /* 0x0000000e00147213 */ /* 0x000fe40000000000 */
[----:B------:R-:W-:-:S04]  /*1070*/  ISETP.GE.AND P3, PT, R18, RZ, PT ;  /* 0x000000ff1200720c */ /* 0x000fc80003f66270 */
[----:B-1----:R-:W1:Y:S02]  /*1080*/  MUFU.RCP R19, R19 ;  /* 0x0000001300137308 */ /* 0x002e640000001000 */
[----:B-1----:R-:W-:Y:S01]  /*1090*/  VIADD R16, R19, 0xffffffe ;  /* 0x0ffffffe13107836 */ /* 0x002fe20000000000 */
[----:B------:R-:W-:-:S05]  /*10a0*/  IABS R19, R18 ;  /* 0x0000001200137213 */ /* 0x000fca0000000000 */
[----:B------:R1:W2:Y:S02]  /*10b0*/  F2I.FTZ.U32.TRUNC.NTZ R17, R16 ;  /* 0x0000001000117305 */ /* 0x0002a4000021f000 */
[----:B-1----:R-:W-:Y:S01]  /*10c0*/  HFMA2 R16, -RZ, RZ, 0, 0 ;  /* 0x00000000ff107431 */ /* 0x002fe200000001ff */
[----:B--2---:R-:W-:-:S05]  /*10d0*/  IADD3 R21, PT, PT, RZ, -R17, RZ ;  /* 0x80000011ff157210 */ /* 0x004fca0007ffe0ff */
        /* <DEDUP_REMOVED lines=11> */
[--C-:B------:R-:W-:Y:S02]  /*1190*/  @!P0 IMAD.IADD R17, R17, 0x1, -R12.reuse ;  /* 0x0000000111118824 */ /* 0x100fe400078e0a0c */
[----:B------:R-:W-:Y:S01]  /*11a0*/  @!P1 IMAD.IADD R19, R19, 0x1, -R12 ;  /* 0x0000000113139824 */ /* 0x000fe200078e0a0c */
[----:B------:R-:W-:Y:S02]  /*11b0*/  ISETP.GE.AND P1, PT, R14, RZ, PT ;  /* 0x000000ff0e00720c */ /* 0x000fe40003f26270 */
[C---:B------:R-:W-:Y:S02]  /*11c0*/  ISETP.GT.U32.AND P0, PT, R12.reuse, R17, PT ;  /* 0x000000110c00720c */ /* 0x040fe40003f04070 */
[----:B------:R-:W-:-:S11]  /*11d0*/  ISETP.GT.U32.AND P2, PT, R12, R19, PT ;  /* 0x000000130c00720c */ /* 0x000fd60003f44070 */
[----:B------:R-:W-:Y:S02]  /*11e0*/  @!P0 IADD3 R17, PT, PT, R17, -R12, RZ ;  /* 0x8000000c11118210 */ /* 0x000fe40007ffe0ff */
[----:B------:R-:W-:Y:S01]  /*11f0*/  @!P2 IMAD.IADD R19, R19, 0x1, -R12 ;  /* 0x000000011313a824 */ /* 0x000fe200078e0a0c */
[----:B------:R-:W-:Y:S02]  /*1200*/  ISETP.NE.AND P0, PT, R5, RZ, PT ;  /* 0x000000ff0500720c */ /* 0x000fe40003f05270 */
[----:B------:R-:W-:Y:S01]  /*1210*/  IMAD.MOV.U32 R12, RZ, RZ, R17 ;  /* 0x000000ffff0c7224 */ /* 0x000fe200078e0011 */
[----:B------:R-:W-:Y:S02]  /*1220*/  LOP3.LUT R17, RZ, R5, RZ, 0x33, !PT ;  /* 0x00000005ff117212 */ /* 0x000fe400078e33ff */
[----:B------:R-:W-:Y:S01]  /*1230*/  MOV R14, R19 ;  /* 0x00000013000e7202 */ /* 0x000fe20000000f00 */
[----:B------:R-:W-:-:S04]  /*1240*/  @!P1 IMAD.MOV R12, RZ, RZ, -R12 ;  /* 0x000000ffff0c9224 */ /* 0x000fc800078e0a0c */
[----:B------:R-:W-:Y:S01]  /*1250*/  @!P3 IMAD.MOV R14, RZ, RZ, -R14 ;  /* 0x000000ffff0eb224 */ /* 0x000fe200078e0a0e */
[----:B------:R-:W-:-:S04]  /*1260*/  SEL R16, R17, R12, !P0 ;  /* 0x0000000c11107207 */ /* 0x000fc80004000000 */
[----:B------:R-:W-:Y:S01]  /*1270*/  SEL R12, R17, R14, !P0 ;  /* 0x0000000e110c7207 */ /* 0x000fe20004000000 */
[----:B----4-:R-:W-:-:S04]  /*1280*/  IMAD R19, R16, UR8, R9 ;  /* 0x0000000810137c24 */ /* 0x010fc8000f8e0209 */
[----:B------:R-:W-:Y:S02]  /*1290*/  IMAD R17, R12, UR8, R9 ;  /* 0x000000080c117c24 */ /* 0x000fe4000f8e0209 */
[--C-:B0-----:R-:W-:Y:S01]  /*12a0*/  IMAD.WIDE R18, R19, 0x4, R6.reuse ;  /* 0x0000000413127825 */ /* 0x101fe200078e0206 */
[----:B------:R-:W2:Y:S03]  /*12b0*/  LDG.E R12, desc[UR10][R2.64] ;  /* 0x0000000a020c7981 */ /* 0x000ea6000c1e1900 */
[----:B------:R-:W-:Y:S02]  /*12c0*/  IMAD.WIDE R16, R17, 0x4, R6 ;  /* 0x0000000411107825 */ /* 0x000fe400078e0206 */
[----:B------:R-:W3:Y:S04]  /*12d0*/  LDG.E R18, desc[UR10][R18.64] ;  /* 0x0000000a12127981 */ /* 0x000ee8000c1e1900 */
[----:B------:R-:W4:Y:S04]  /*12e0*/  LDG.E R17, desc[UR10][R16.64] ;  /* 0x0000000a10117981 */ /* 0x000f28000c1e1900 */
[----:B---3--:R0:W-:Y:S04]  /*12f0*/  STS [R11], R18 ;  /* 0x000000120b007388 */ /* 0x0081e80000000800 */
[----:B--2---:R0:W-:Y:S04]  /*1300*/  STS [R13], R12 ;  /* 0x0000000c0d007388 */ /* 0x0041e80000000800 */
[----:B----4-:R0:W-:Y:S02]  /*1310*/  STS [R8], R17 ;  /* 0x0000001108007388 */ /* 0x0101e40000000800 */
.L_x_10:
[----:B----4-:R-:W-:Y:S05]  /*1320*/  BSYNC.RECONVERGENT B0 ;  /* 0x0000000000007941 */ /* 0x010fea0003800200 */
.L_x_9:
[----:B------:R-:W-:Y:S01]  /*1330*/  BAR.SYNC.DEFER_BLOCKING 0x0 ;  /* 0x0000000000007b1d */ /* 0x000fe20000010000 */
[----:B-1----:R-:W-:-:S05]  /*1340*/  ISETP.GE.AND P0, PT, R9, R4, PT ;  /* 0x000000040900720c */ /* 0x002fca0003f06270 */
[----:B------:R-:W-:Y:S08]  /*1350*/  BSSY.RECONVERGENT B0, `(.L_x_11) ;  /* 0x0000032000007945 */ /* 0x000ff00003800200 */
[----:B------:R-:W-:Y:S05]  /*1360*/  @P0 BRA `(.L_x_12) ;  /* 0x0000000000c00947 */ /* 0x000fea0003800000 */
[----:B0-23--:R-:W-:Y:S01]  /*1370*/  IABS R12, R5 ;  /* 0x00000005000c7213 */ /* 0x00dfe20000000000 */
        /* <DEDUP_REMOVED lines=47> */
.L_x_12:
[----:B------:R-:W-:Y:S05]  /*1670*/  BSYNC.RECONVERGENT B0 ;  /* 0x0000000000007941 */ /* 0x000fea0003800200 */
.L_x_11:
[----:B------:R-:W-:Y:S06]  /*1680*/  BAR.SYNC.DEFER_BLOCKING 0x0 ;  /* 0x0000000000007b1d */ /* 0x000fec0000010000 */
[----:B------:R-:W-:Y:S04]  /*1690*/  BSSY.RECONVERGENT B0, `(.L_x_13) ;  /* 0x0000032000007945 */ /* 0x000fe80003800200 */
[----:B------:R-:W-:Y:S05]  /*16a0*/  @P0 BRA `(.L_x_14) ;  /* 0x0000000000c00947 */ /* 0x000fea0003800000 */
[----:B0123--:R-:W-:Y:S01]  /*16b0*/  IABS R12, R5 ;  /* 0x00000005000c7213 */ /* 0x00ffe20000000000 */
        /* <DEDUP_REMOVED lines=35> */
[----:B------:R-:W-:-:S04]  /*18f0*/  SEL R19, R17, R12, !P3 ;  /* 0x0000000c11137207 */ /* 0x000fc80005800000 */
[----:B------:R-:W-:Y:S01]  /*1900*/  SEL R12, R17, R14, !P3 ;  /* 0x0000000e110c7207 */ /* 0x000fe20005800000 */
[----:B------:R-:W-:-:S04]  /*1910*/  IMAD R19, R19, R4, R9 ;  /* 0x0000000413137224 */ /* 0x000fc800078e0209 */
        /* <DEDUP_REMOVED lines=9> */
.L_x_14:
[----:B------:R-:W-:Y:S05]  /*19b0*/  BSYNC.RECONVERGENT B0 ;  /* 0x0000000000007941 */ /* 0x000fea0003800200 */
.L_x_13:
[----:B------:R-:W-:Y:S06]  /*19c0*/  BAR.SYNC.DEFER_BLOCKING 0x0 ;  /* 0x0000000000007b1d */ /* 0x000fec0000010000 */
[----:B------:R-:W-:Y:S04]  /*19d0*/  BSSY.RECONVERGENT B0, `(.L_x_15) ;  /* 0x0000032000007945 */ /* 0x000fe80003800200 */
[----:B------:R-:W-:Y:S05]  /*19e0*/  @P0 BRA `(.L_x_16) ;  /* 0x0000000000c00947 */ /* 0x000fea0003800000 */
[----:B0123--:R-:W-:Y:S01]  /*19f0*/  IABS R12, R5 ;  /* 0x00000005000c7213 */ /* 0x00ffe20000000000 */
        /* <DEDUP_REMOVED lines=47> */
.L_x_16:
[----:B------:R-:W-:Y:S05]  /*1cf0*/  BSYNC.RECONVERGENT B0 ;  /* 0x0000000000007941 */ /* 0x000fea0003800200 */
.L_x_15:
[----:B------:R-:W-:Y:S06]  /*1d00*/  BAR.SYNC.DEFER_BLOCKING 0x0 ;  /* 0x0000000000007b1d */ /* 0x000fec0000010000 */
[----:B------:R-:W-:Y:S05]  /*1d10*/  BRA.U UP0, `(.L_x_17) ;  /* 0xfffffff100b07547 */ /* 0x000fea000b83ffff */
.L_x_0:
[----:B------:R-:W-:-:S09]  /*1d20*/  UISETP.NE.AND UP0, UPT, UR4, URZ, UPT ;  /* 0x000000ff0400728c */ /* 0x000fd2000bf05270 */
[----:B------:R-:W-:Y:S05]  /*1d30*/  BRA.U !UP0, `(.L_x_18) ;  /* 0x0000000108e87547 */ /* 0x000fea000b800000 */
[----:B--2---:R-:W2:Y:S01]  /*1d40*/  LDC R5, c[0x0][0x394] ;  /* 0x0000e500ff057b82 */ /* 0x004ea20000000800 */
[----:B------:R-:W-:Y:S01]  /*1d50*/  IMAD.IADD R15, R15, 0x1, R10 ;  /* 0x000000010f0f7824 */ /* 0x000fe200078e020a */
[----:B01-3--:R-:W-:Y:S01]  /*1d60*/  IADD3 R16, PT, PT, R10, 0x1, RZ ;  /* 0x000000010a107810 */ /* 0x00bfe20007ffe0ff */
[----:B------:R-:W-:-:S03]  /*1d70*/  UIADD3 UR4, UPT, UPT, -UR4, URZ, URZ ;  /* 0x000000ff04047290 */ /* 0x000fc6000fffe1ff */
[----:B------:R-:W-:Y:S02]  /*1d80*/  IABS R10, R15 ;  /* 0x0000000f000a7213 */ /* 0x000fe40000000000 */
[----:B------:R-:W-:Y:S02]  /*1d90*/  ISETP.GE.AND P3, PT, R16, RZ, PT ;  /* 0x000000ff1000720c */ /* 0x000fe40003f66270 */
[----:B--2---:R-:W-:-:S04]  /*1da0*/  IABS R12, R5 ;  /* 0x00000005000c7213 */ /* 0x004fc80000000000 */
[----:B------:R-:W0:Y:S08]  /*1db0*/  I2F.RP R14, R12 ;  /* 0x0000000c000e7306 */ /* 0x000e300000209400 */
[----:B0-----:R-:W0:Y:S02]  /*1dc0*/  MUFU.RCP R14, R14 ;  /* 0x0000000e000e7308 */ /* 0x001e240000001000 */
[----:B0-----:R-:W-:-:S02]  /*1dd0*/  IADD3 R6, PT, PT, R14, 0xffffffe, RZ ;  /* 0x0ffffffe0e067810 */ /* 0x001fc40007ffe0ff */
        /* <DEDUP_REMOVED lines=12> */
[C---:B------:R-:W-:Y:S01]  /*1ea0*/  IMAD R17, R12.reuse, R17, R14 ;  /* 0x000000110c117224 */ /* 0x040fe200078e020e */
[----:B------:R-:W0:Y:S02]  /*1eb0*/  LDC.64 R6, c[0x0][0x380] ;  /* 0x0000e000ff067b82 */ /* 0x000e240000000a00 */
[C---:B------:R-:W-:Y:S02]  /*1ec0*/  ISETP.GT.U32.AND P0, PT, R12.reuse, R10, PT ;  /* 0x0000000a0c00720c */ /* 0x040fe40003f04070 */
[----:B------:R-:W-:-:S11]  /*1ed0*/  ISETP.GT.U32.AND P1, PT, R12, R17, PT ;  /* 0x000000110c00720c */ /* 0x000fd60003f24070 */
[----:B------:R-:W-:Y:S02]  /*1ee0*/  @!P0 IMAD.IADD R10, R10, 0x1, -R12 ;  /* 0x000000010a0a8824 */ /* 0x000fe400078e0a0c */
[----:B------:R-:W-:Y:S02]  /*1ef0*/  @!P1 IADD3 R17, PT, PT, R17, -R12, RZ ;  /* 0x8000000c11119210 */ /* 0x000fe40007ffe0ff */
[----:B------:R-:W-:Y:S02]  /*1f00*/  ISETP.GE.AND P1, PT, R15, RZ, PT ;  /* 0x000000ff0f00720c */ /* 0x000fe40003f26270 */
[C---:B------:R-:W-:Y:S02]  /*1f10*/  ISETP.GT.U32.AND P2, PT, R12.reuse, R17, PT ;  /* 0x000000110c00720c */ /* 0x040fe40003f44070 */
[----:B------:R-:W-:Y:S02]  /*1f20*/  ISETP.GT.U32.AND P0, PT, R12, R10, PT ;  /* 0x0000000a0c00720c */ /* 0x000fe40003f04070 */
[----:B------:R-:W-:-:S09]  /*1f30*/  LOP3.LUT R15, RZ, R5, RZ, 0x33, !PT ;  /* 0x00000005ff0f7212 */ /* 0x000fd200078e33ff */
[--C-:B------:R-:W-:Y:S02]  /*1f40*/  @!P2 IMAD.IADD R17, R17, 0x1, -R12.reuse ;  /* 0x000000011111a824 */ /* 0x100fe400078e0a0c */
[----:B------:R-:W-:Y:S01]  /*1f50*/  @!P0 IMAD.IADD R10, R10, 0x1, -R12 ;  /* 0x000000010a0a8824 */ /* 0x000fe200078e0a0c */
[----:B------:R-:W-:Y:S02]  /*1f60*/  ISETP.NE.AND P0, PT, R5, RZ, PT ;  /* 0x000000ff0500720c */ /* 0x000fe40003f05270 */
[----:B------:R-:W-:Y:S01]  /*1f70*/  MOV R12, R17 ;  /* 0x00000011000c7202 */ /* 0x000fe20000000f00 */
[----:B------:R-:W-:-:S04]  /*1f80*/  @!P1 IMAD.MOV R10, RZ, RZ, -R10 ;  /* 0x000000ffff0a9224 */ /* 0x000fc800078e0a0a */
[----:B------:R-:W-:Y:S01]  /*1f90*/  @!P3 IMAD.MOV R12, RZ, RZ, -R12 ;  /* 0x000000ffff0cb224 */ /* 0x000fe200078e0a0c */
[----:B------:R-:W-:-:S04]  /*1fa0*/  SEL R5, R15, R10, !P0 ;  /* 0x0000000a0f057207 */ /* 0x000fc80004000000 */
[----:B------:R-:W-:Y:S01]  /*1fb0*/  SEL R12, R15, R12, !P0 ;  /* 0x0000000c0f0c7207 */ /* 0x000fe20004000000 */
[-C--:B------:R-:W-:Y:S01]  /*1fc0*/  IMAD R5, R5, R4.reuse, R9 ;  /* 0x0000000405057224 */ /* 0x080fe200078e0209 */
[----:B------:R-:W-:-:S03]  /*1fd0*/  ISETP.GE.AND P0, PT, R9, R4, PT ;  /* 0x000000040900720c */ /* 0x000fc60003f06270 */
[----:B------:R-:W-:Y:S02]  /*1fe0*/  IMAD R15, R12, R4, R9 ;  /* 0x000000040c0f7224 */ /* 0x000fe400078e0209 */
[----:B0-----:R-:W-:-:S04]  /*1ff0*/  IMAD.WIDE R4, R5, 0x4, R6 ;  /* 0x0000000405047825 */ /* 0x001fc800078e0206 */
[----:B------:R-:W-:-:S07]  /*2000*/  IMAD.WIDE R6, R15, 0x4, R6 ;  /* 0x000000040f067825 */ /* 0x000fce00078e0206 */
.L_x_21:
[----:B------:R-:W-:Y:S01]  /*2010*/  UIADD3 UR4, UPT, UPT, UR4, 0x1, URZ ;  /* 0x0000000104047890 */ /* 0x000fe2000fffe0ff */
[----:B------:R-:W-:Y:S03]  /*2020*/  BSSY.RECONVERGENT B0, `(.L_x_19) ;  /* 0x0000009000007945 */ /* 0x000fe60003800200 */
[----:B------:R-:W-:Y:S01]  /*2030*/  UISETP.NE.AND UP0, UPT, UR4, URZ, UPT ;  /* 0x000000ff0400728c */ /* 0x000fe2000bf05270 */
[----:B0-----:R-:W-:Y:S10]  /*2040*/  @P0 BRA `(.L_x_20) ;  /* 0x0000000000180947 */ /* 0x001ff40003800000 */
[----:B------:R-:W2:Y:S04]  /*2050*/  LDG.E R10, desc[UR10][R4.64] ;  /* 0x0000000a040a7981 */ /* 0x000ea8000c1e1900 */
[----:B------:R-:W3:Y:S04]  /*2060*/  LDG.E R12, desc[UR10][R2.64] ;  /* 0x0000000a020c7981 */ /* 0x000ee8000c1e1900 */
[----:B------:R-:W4:Y:S04]  /*2070*/  LDG.E R15, desc[UR10][R6.64] ;  /* 0x0000000a060f7981 */ /* 0x000f28000c1e1900 */
[----:B--2---:R0:W-:Y:S04]  /*2080*/  STS [R11], R10 ;  /* 0x0000000a0b007388 */ /* 0x0041e80000000800 */
[----:B---3--:R0:W-:Y:S04]  /*2090*/  STS [R13], R12 ;  /* 0x0000000c0d007388 */ /* 0x0081e80000000800 */
[----:B----4-:R0:W-:Y:S02]  /*20a0*/  STS [R8], R15 ;  /* 0x0000000f08007388 */ /* 0x0101e40000000800 */
.L_x_20:
[----:B------:R-:W-:Y:S05]  /*20b0*/  BSYNC.RECONVERGENT B0 ;  /* 0x0000000000007941 */ /* 0x000fea0003800200 */
.L_x_19:
[----:B------:R-:W-:Y:S06]  /*20c0*/  BAR.SYNC.DEFER_BLOCKING 0x0 ;  /* 0x0000000000007b1d */ /* 0x000fec0000010000 */
[----:B------:R-:W-:Y:S05]  /*20d0*/  BRA.U UP0, `(.L_x_21) ;  /* 0xfffffffd00cc7547 */ /* 0x000fea000b83ffff */
.L_x_18:
[----:B------:R-:W4:Y:S01]  /*20e0*/  S2UR UR9, SR_CgaCtaId ;  /* 0x00000000000979c3 */ /* 0x000f220000008800 */
[----:B------:R-:W5:Y:S01]  /*20f0*/  LDCU UR8, c[0x0][0x394] ;  /* 0x00007280ff0877ac */ /* 0x000f620008000800 */
[----:B------:R-:W-:Y:S01]  /*2100*/  UMOV UR6, 0x400 ;  /* 0x0000040000067882 */ /* 0x000fe20000000000 */
[----:B------:R-:W-:-:S06]  /*2110*/  UIADD3 UR4, UPT, UPT, UR7, -0x1, URZ ;  /* 0xffffffff07047890 */ /* 0x000fcc000fffe0ff */
[----:B------:R-:W-:Y:S01]  /*2120*/  IMAD R2, R0, UR4, RZ ;  /* 0x0000000400027c24 */ /* 0x000fe2000f8e02ff */
[----:B-----5:R-:W-:Y:S02]  /*2130*/  UISETP.GE.AND UP0, UPT, UR8, 0x1, UPT ;  /* 0x000000010800788c */ /* 0x020fe4000bf06270 */
[----:B----4-:R-:W-:-:S06]  /*2140*/  ULEA UR6, UR9, UR6, 0x18 ;  /* 0x0000000609067291 */ /* 0x010fcc000f8ec0ff */
[----:B------:R-:W-:Y:S01]  /*2150*/  LEA R3, R9, UR6, 0x2 ;  /* 0x0000000609037c11 */ /* 0x000fe2000f8e10ff */
[----:B------:R-:W-:Y:S06]  /*2160*/  BRA.U !UP0, `(.L_x_22) ;  /* 0x0000001108e07547 */ /* 0x000fec000b800000 */
[----:B------:R-:W0:Y:S01]  /*2170*/  LDCU UR4, c[0x0][0x390] ;  /* 0x00007200ff0477ac */ /* 0x000e220008000800 */
[----:B------:R-:W-:Y:S01]  /*2180*/  UISETP.NE.AND UP0, UPT, UR8, 0x1, UPT ;  /* 0x000000010800788c */ /* 0x000fe2000bf05270 */
[----:B01-3--:R-:W-:Y:S01]  /*2190*/  MOV R8, UR4 ;  /* 0x0000000400087c02 */ /* 0x00bfe20008000f00 */
[----:B------:R-:W-:-:S04]  /*21a0*/  UMOV UR4, URZ ;  /* 0x000000ff00047c82 */ /* 0x000fc80008000000 */
[----:B------:R-:W-:-:S03]  /*21b0*/  VIADD R4, R8, 0xffffffff ;  /* 0xffffffff08047836 */ /* 0x000fc60000000000 */
[----:B------:R-:W-:Y:S05]  /*21c0*/  BRA.U !UP0, `(.L_x_23) ;  /* 0x0000000d08347547 */ /* 0x000fea000b800000 */
[----:B--2---:R-:W0:Y:S01]  /*21d0*/  LDC R5, c[0x0][0x390] ;  /* 0x0000e400ff057b82 */ /* 0x004e220000000800 */
[----:B------:R-:W-:Y:S01]  /*21e0*/  ULOP3.LUT UR4, UR8, 0x7ffffffe, URZ, 0xc0, !UPT ;  /* 0x7ffffffe08047892 */ /* 0x000fe2000f8ec0ff */
[C---:B------:R-:W-:Y:S01]  /*21f0*/  ISETP.GE.U32.AND P0, PT, R9.reuse, R8, PT ;  /* 0x000000080900720c */ /* 0x040fe20003f06070 */
[----:B------:R-:W-:Y:S01]  /*2200*/  IMAD.IADD R7, R9, 0x1, R0 ;  /* 0x0000000109077824 */ /* 0x000fe200078e0200 */
[----:B------:R-:W-:Y:S01]  /*2210*/  MOV R6, R9 ;  /* 0x0000000900067202 */ /* 0x000fe20000000f00 */
[----:B------:R-:W-:-:S12]  /*2220*/  UIADD3 UR6, UPT, UPT, -UR4, URZ, URZ ;  /* 0x000000ff04067290 */ /* 0x000fd8000fffe1ff */
.L_x_34:
[----:B------:R-:W-:Y:S01]  /*2230*/  UIADD3 UR6, UPT, UPT, UR6, 0x2, URZ ;  /* 0x0000000206067890 */ /* 0x000fe2000fffe0ff */
[----:B------:R-:W-:Y:S03]  /*2240*/  BSSY.RECONVERGENT B0, `(.L_x_24) ;  /* 0x000005e000007945 */ /* 0x000fe60003800200 */
[----:B------:R-:W-:Y:S01]  /*2250*/  UISETP.NE.AND UP0, UPT, UR6, URZ, UPT ;  /* 0x000000ff0600728c */ /* 0x000fe2000bf05270 */
[----:B012---:R-:W-:Y:S10]  /*2260*/  @P0 BRA `(.L_x_25) ;  /* 0x00000004006c0947 */ /* 0x007ff40003800000 */
[----:B0-----:R-:W0:Y:S01]  /*2270*/  I2F.U32.RP R12, R5 ;  /* 0x00000005000c7306 */ /* 0x001e220000209000 */
[----:B------:R-:W-:Y:S01]  /*2280*/  IABS R8, R5 ;  /* 0x0000000500087213 */ /* 0x000fe20000000000 */
[----:B------:R-:W-:Y:S01]  /*2290*/  BSSY.RELIABLE B1, `(.L_x_26) ;  /* 0x0000054000017945 */ /* 0x000fe20003800100 */
[----:B------:R-:W-:-:S05]  /*22a0*/  ISETP.NE.U32.AND P1, PT, R5, RZ, PT ;  /* 0x000000ff0500720c */ /* 0x000fca0003f25070 */
[----:B------:R-:W1:Y:S08]  /*22b0*/  I2F.RP R13, R8 ;  /* 0x00000008000d7306 */ /* 0x000e700000209400 */
[----:B0-----:R-:W0:Y:S08]  /*22c0*/  MUFU.RCP R12, R12 ;  /* 0x0000000c000c7308 */ /* 0x001e300000001000 */
[----:B-1----:R-:W-:Y:S01]  /*22d0*/  MUFU.RCP R13, R13 ;  /* 0x0000000d000d7308 */ /* 0x002fe20000001000 */
[----:B0-----:R-:W-:Y:S01]  /*22e0*/  VIADD R11, R12, 0xffffffe ;  /* 0x0ffffffe0c0b7836 */ /* 0x001fe20000000000 */
[----:B------:R-:W-:-:S06]  /*22f0*/  LOP3.LUT R12, RZ, R5, RZ, 0x33, !PT ;  /* 0x00000005ff0c7212 */ /* 0x000fcc00078e33ff */
[----:B------:R-:W0:Y:S02]  /*2300*/  F2I.FTZ.U32.TRUNC.NTZ R11, R11 ;  /* 0x0000000b000b7305 */ /* 0x000e24000021f000 */
[----:B0-----:R-:W-:-:S04]  /*2310*/  IMAD.MOV R10, RZ, RZ, -R11 ;  /* 0x000000ffff0a7224 */ /* 0x001fc800078e0a0b */
[----:B------:R-:W-:Y:S02]  /*2320*/  IMAD R15, R10, R5, RZ ;  /* 0x000000050a0f7224 */ /* 0x000fe400078e02ff */
[----:B------:R-:W-:-:S05]  /*2330*/  HFMA2 R10, -RZ, RZ, 0, 0 ;  /* 0x00000000ff0a7431 */ /* 0x000fca00000001ff */
[----:B------:R-:W-:-:S04]  /*2340*/  IMAD.HI.U32 R15, R11, R15, R10 ;  /* 0x0000000f0b0f7227 */ /* 0x000fc800078e000a */
[----:B------:R-:W-:Y:S02]  /*2350*/  VIADD R11, R13, 0xffffffe ;  /* 0x0ffffffe0d0b7836 */ /* 0x000fe40000000000 */
[----:B------:R-:W-:-:S04]  /*2360*/  IMAD.HI.U32 R10, R15, R6, RZ ;  /* 0x000000060f0a7227 */ /* 0x000fc800078e00ff */
[----:B------:R-:W-:Y:S01]  /*2370*/  IMAD.MOV R10, RZ, RZ, -R10 ;  /* 0x000000ffff0a7224 */ /* 0x000fe200078e0a0a */
[----:B------:R-:W0:Y:S03]  /*2380*/  F2I.FTZ.U32.TRUNC.NTZ R11, R11 ;  /* 0x0000000b000b7305 */ /* 0x000e26000021f000 */
[----:B------:R-:W-:-:S05]  /*2390*/  IMAD R10, R5, R10, R6 ;  /* 0x0000000a050a7224 */ /* 0x000fca00078e0206 */
[----:B------:R-:W-:Y:S01]  /*23a0*/  ISETP.GE.U32.AND P0, PT, R10, R5, PT ;  /* 0x000000050a00720c */ /* 0x000fe20003f06070 */
[----:B0-----:R-:W-:-:S04]  /*23b0*/  IMAD.MOV R15, RZ, RZ, -R11 ;  /* 0x000000ffff0f7224 */ /* 0x001fc800078e0a0b */
[----:B------:R-:W-:-:S08]  /*23c0*/  IMAD R15, R15, R8, RZ ;  /* 0x000000080f0f7224 */ /* 0x000fd000078e02ff */
[----:B------:R-:W-:-:S04]  /*23d0*/  @P0 IADD3 R10, PT, PT, R10, -R5, RZ ;  /* 0x800000050a0a0210 */ /* 0x000fc80007ffe0ff */
[----:B------:R-:W-:-:S13]  /*23e0*/  ISETP.GE.U32.AND P0, PT, R10, R5, PT ;  /* 0x000000050a00720c */ /* 0x000fda0003f06070 */
[----:B------:R-:W-:-:S05]  /*23f0*/  @P0 IMAD.IADD R10, R10, 0x1, -R5 ;  /* 0x000000010a0a0824 */ /* 0x000fca00078e0a05 */
[----:B------:R-:W-:Y:S01]  /*2400*/  SEL R13, R12, R10, !P1 ;  /* 0x0000000a0c0d7207 */ /* 0x000fe20004800000 */
[----:B------:R-:W-:-:S03]  /*2410*/  IMAD.MOV.U32 R10, RZ, RZ, RZ ;  /* 0x000000ffff0a7224 */ /* 0x000fc600078e00ff */
[----:B------:R-:W-:Y:S01]  /*2420*/  IADD3 R14, PT, PT, R4, R13, RZ ;  /* 0x0000000d040e7210 */ /* 0x000fe20007ffe0ff */
[----:B------:R-:W-:Y:S01]  /*2430*/  IMAD.HI.U32 R10, R11, R15, R10 ;  /* 0x0000000f0b0a7227 */ /* 0x000fe200078e000a */
[C---:B------:R-:W-:Y:S02]  /*2440*/  LEA R22, R13.reuse, UR5, 0x2 ;  /* 0x000000050d167c11 */ /* 0x040fe4000f8e10ff */
[----:B------:R-:W-:Y:S01]  /*2450*/  IABS R16, R14 ;  /* 0x0000000e00107213 */ /* 0x000fe20000000000 */
[----:B------:R-:W-:-:S03]  /*2460*/  VIADD R18, R13, 0x1 ;  /* 0x000000010d127836 */ /* 0x000fc60000000000 */
[----:B------:R-:W-:Y:S02]  /*2470*/  MOV R15, R16 ;  /* 0x00000010000f7202 */ /* 0x000fe40000000f00 */
[----:B------:R-:W-:Y:S02]  /*2480*/  IABS R17, R18 ;  /* 0x0000001200117213 */ /* 0x000fe40000000000 */
[----:B------:R-:W-:Y:S01]  /*2490*/  ISETP.GE.AND P3, PT, R18, RZ, PT ;  /* 0x000000ff1200720c */ /* 0x000fe20003f66270 */
[----:B------:R-:W-:-:S04]  /*24a0*/  IMAD.HI.U32 R11, R10, R15, RZ ;  /* 0x0000000f0a0b7227 */ /* 0x000fc800078e00ff */
[----:B------:R-:W-:Y:S02]  /*24b0*/  IMAD.MOV R11, RZ, RZ, -R11 ;  /* 0x000000ffff0b7224 */ /* 0x000fe400078e0a0b */
[----:B------:R-:W-:-:S04]  /*24c0*/  IMAD.HI.U32 R10, R10, R17, RZ ;  /* 0x000000110a0a7227 */ /* 0x000fc800078e00ff */
[----:B------:R-:W-:Y:S02]  /*24d0*/  IMAD R11, R8, R11, R15 ;  /* 0x0000000b080b7224 */ /* 0x000fe400078e020f */
[----:B------:R-:W-:-:S03]  /*24e0*/  IMAD.MOV R10, RZ, RZ, -R10 ;  /* 0x000000ffff0a7224 */ /* 0x000fc600078e0a0a */
[C---:B------:R-:W-:Y:S01]  /*24f0*/  ISETP.GT.U32.AND P0, PT, R8.reuse, R11, PT ;  /* 0x0000000b0800720c */ /* 0x040fe20003f04070 */
[----:B------:R-:W-:-:S05]  /*2500*/  IMAD R15, R8, R10, R17 ;  /* 0x0000000a080f7224 */ /* 0x000fca00078e0211 */
[----:B------:R-:W-:-:S07]  /*2510*/  ISETP.GT.U32.AND P1, PT, R8, R15, PT ;  /* 0x0000000f0800720c */ /* 0x000fce0003f24070 */
[----:B------:R-:W-:-:S04]  /*2520*/  @!P0 IADD3 R11, PT, PT, R11, -R8, RZ ;  /* 0x800000080b0b8210 */ /* 0x000fc80007ffe0ff */
[----:B------:R-:W-:Y:S02]  /*2530*/  ISETP.GT.U32.AND P0, PT, R8, R11, PT ;  /* 0x0000000b0800720c */ /* 0x000fe40003f04070 */
[----:B------:R-:W-:Y:S01]  /*2540*/  @!P1 IMAD.IADD R15, R15, 0x1, -R8 ;  /* 0x000000010f0f9824 */ /* 0x000fe200078e0a08 */
[----:B------:R-:W-:-:S04]  /*2550*/  ISETP.GE.AND P1, PT, R14, RZ, PT ;  /* 0x000000ff0e00720c */ /* 0x000fc80003f26270 */
[----:B------:R-:W-:-:S06]  /*2560*/  ISETP.GT.U32.AND P2, PT, R8, R15, PT ;  /* 0x0000000f0800720c */ /* 0x000fcc0003f44070 */
[----:B------:R-:W-:Y:S01]  /*2570*/  @!P0 IMAD.IADD R11, R11, 0x1, -R8 ;  /* 0x000000010b0b8824 */ /* 0x000fe200078e0a08 */
[----:B------:R-:W-:-:S03]  /*2580*/  ISETP.NE.AND P0, PT, R5, RZ, PT ;  /* 0x000000ff0500720c */ /* 0x000fc60003f05270 */
[----:B------:R-:W-:-:S03]  /*2590*/  @!P1 IMAD.MOV R11, RZ, RZ, -R11 ;  /* 0x000000ffff0b9224 */ /* 0x000fc600078e0a0b */
[----:B------:R-:W-:Y:S02]  /*25a0*/  @!P2 IADD3 R15, PT, PT, R15, -R8, RZ ;  /* 0x800000080f0fa210 */ /* 0x000fe40007ffe0ff */
[----:B------:R-:W-:-:S03]  /*25b0*/  SEL R14, R12, R11, !P0 ;  /* 0x0000000b0c0e7207 */ /* 0x000fc60004000000 */
[----:B------:R-:W-:Y:S01]  /*25c0*/  @!P3 IMAD.MOV R15, RZ, RZ, -R15 ;  /* 0x000000ffff0fb224 */ /* 0x000fe200078e0a0f */
[C---:B------:R-:W-:Y:S02]  /*25d0*/  LEA R8, R5.reuse, R14, 0x1 ;  /* 0x0000000e05087211 */ /* 0x040fe400078e08ff */
[----:B------:R-:W-:Y:S02]  /*25e0*/  LEA R14, R14, UR5, 0x2 ;  /* 0x000000050e0e7c11 */ /* 0x000fe4000f8e10ff */
[----:B------:R-:W-:Y:S01]  /*25f0*/  SEL R12, R12, R15, !P0 ;  /* 0x0000000f0c0c7207 */ /* 0x000fe20004000000 */
[C---:B------:R-:W-:Y:S01]  /*2600*/  IMAD.IADD R10, R8.reuse, 0x1, -R5 ;  /* 0x00000001080a7824 */ /* 0x040fe200078e0a05 */
[----:B------:R-:W-:Y:S01]  /*2610*/  LEA R8, R8, UR5, 0x2 ;  /* 0x0000000508087c11 */ /* 0x000fe2000f8e10ff */
[----:B------:R-:W-:Y:S01]  /*2620*/  IMAD R15, R5, 0x8, R22 ;  /* 0x00000008050f7824 */ /* 0x000fe200078e0216 */
[----:B------:R-:W-:Y:S01]  /*2630*/  LEA R16, R12, UR5, 0x2 ;  /* 0x000000050c107c11 */ /* 0x000fe2000f8e10ff */
[----:B------:R-:W-:Y:S01]  /*2640*/  LDS R14, [R14] ;  /* 0x000000000e0e7984 */ /* 0x000fe20000000800 */
[----:B------:R-:W-:-:S03]  /*2650*/  LEA R10, R10, UR5, 0x2 ;  /* 0x000000050a0a7c11 */ /* 0x000fc6000f8e10ff */
[C---:B------:R-:W-:Y:S01]  /*2660*/  IMAD R18, R5.reuse, 0x4, R16 ;  /* 0x0000000405127824 */ /* 0x040fe200078e0210 */
[----:B------:R-:W-:Y:S04]  /*2670*/  LDS R8, [R8] ;  /* 0x0000000008087984 */ /* 0x000fe80000000800 */
[----:B------:R-:W0:Y:S01]  /*2680*/  LDS R11, [R10] ;  /* 0x000000000a0b7984 */ /* 0x000e220000000800 */
[----:B------:R-:W-:-:S03]  /*2690*/  LEA R13, R5, R18, 0x2 ;  /* 0x00000012050d7211 */ /* 0x000fc600078e10ff */
[----:B------:R-:W-:Y:S04]  /*26a0*/  LDS R12, [R22] ;  /* 0x00000000160c7984 */ /* 0x000fe80000000800 */
[----:B------:R-:W1:Y:S04]  /*26b0*/  LDS R16, [R16] ;  /* 0x0000000010107984 */ /* 0x000e680000000800 */
[----:B------:R-:W-:Y:S04]  /*26c0*/  LDS R18, [R18] ;  /* 0x0000000012127984 */ /* 0x000fe80000000800 */
[----:B------:R-:W2:Y:S04]  /*26d0*/  LDS R13, [R13] ;  /* 0x000000000d0d7984 */ /* 0x000ea80000000800 */
[----:B------:R-:W3:Y:S01]  /*26e0*/  LDS R20, [R15] ;  /* 0x000000000f147984 */ /* 0x000ee20000000800 */
[----:B0-----:R-:W-:-:S04]  /*26f0*/  IADD3 R11, PT, PT, R14, R11, R8 ;  /* 0x0000000b0e0b7210 */ /* 0x001fc80007ffe008 */
[----:B-1----:R-:W-:-:S04]  /*2700*/  IADD3 R11, PT, PT, R16, R11, R12 ;  /* 0x0000000b100b7210 */ /* 0x002fc80007ffe00c */
[----:B--2---:R-:W-:-:S05]  /*2710*/  IADD3 R11, PT, PT, R13, R11, R18 ;  /* 0x0000000b0d0b7210 */ /* 0x004fca0007ffe012 */
[----:B---3--:R-:W-:-:S05]  /*2720*/  IMAD.IADD R11, R11, 0x1, R20 ;  /* 0x000000010b0b7824 */ /* 0x008fca00078e0214 */
[----:B------:R-:W-:-:S13]  /*2730*/  ISETP.NE.AND P0, PT, R11, 0x3, PT ;  /* 0x000000030b00780c */ /* 0x000fda0003f05270 */
[----:B------:R-:W-:Y:S05]  /*2740*/  @!P0 BRA `(.L_x_27) ;  /* 0x0000000000208947 */ /* 0x000fea0003800000 */
[----:B------:R-:W-:-:S13]  /*2750*/  ISETP.NE.AND P0, PT, R11, 0x2, PT ;  /* 0x000000020b00780c */ /* 0x000fda0003f05270 */
[----:B------:R-:W-:Y:S05]  /*2760*/  @P0 BREAK.RELIABLE B1 ;  /* 0x0000000000010942 */ /* 0x000fea0003800100 */
[----:B------:R-:W-:Y:S05]  /*2770*/  @P0 BRA `(.L_x_28) ;  /* 0x0000000000240947 */ /* 0x000fea0003800000 */
[----:B------:R-:W-:-:S06]  /*2780*/  LEA R8, R5, R22, 0x2 ;  /* 0x0000001605087211 */ /* 0x000fcc00078e10ff */
[----:B------:R-:W0:Y:S02]  /*2790*/  LDS R8, [R8] ;  /* 0x0000000008087984 */ /* 0x000e240000000800 */
[----:B0-----:R-:W-:-:S13]  /*27a0*/  ISETP.NE.AND P0, PT, R8, 0x1, PT ;  /* 0x000000010800780c */ /* 0x001fda0003f05270 */
[----:B------:R-:W-:Y:S05]  /*27b0*/  @P0 BREAK.RELIABLE B1 ;  /* 0x0000000000010942 */ /* 0x000fea0003800100 */
[----:B------:R-:W-:Y:S05]  /*27c0*/  @P0 BRA `(.L_x_28) ;  /* 0x0000000000100947 */ /* 0x000fea0003800000 */
.L_x_27:
[----:B------:R-:W-:Y:S05]  /*27d0*/  BSYNC.RELIABLE B1 ;  /* 0x0000000000017941 */ /* 0x000fea0003800100 */
.L_x_26:
[----:B------:R-:W-:-:S05]  /*27e0*/  IMAD.MOV.U32 R8, RZ, RZ, 0x1 ;  /* 0x00000001ff087424 */ /* 0x000fca00078e00ff */
[----:B------:R2:W-:Y:S01]  /*27f0*/  STS [R3], R8 ;  /* 0x0000000803007388 */ /* 0x0005e20000000800 */
[----:B------:R-:W-:Y:S05]  /*2800*/  BRA `(.L_x_25) ;  /* 0x0000000000047947 */ /* 0x000fea0003800000 */
.L_x_28:
[----:B------:R1:W-:Y:S02]  /*2810*/  STS [R3], RZ ;  /* 0x000000ff03007388 */ /* 0x0003e40000000800 */
.L_x_25:
[----:B------:R-:W-:Y:S05]  /*2820*/  BSYNC.RECONVERGENT B0 ;  /* 0x0000000000007941 */ /* 0x000fea0003800200 */
.L_x_24:
[----:B------:R-:W-:Y:S05]  /*2830*/  WARPSYNC.ALL ;  /* 0x0000000000007948 */ /* 0x000fea0003800000 */
[----:B0-2---:R-:W-:Y:S01]  /*2840*/  IMAD.MOV.U32 R8, RZ, RZ, R5 ;  /* 0x000000ffff087224 */ /* 0x005fe200078e0005 */
[----:B------:R-:W-:Y:S04]  /*2850*/  BAR.SYNC.DEFER_BLOCKING 0x0 ;  /* 0x0000000000007b1d */ /* 0x000fe80000010000 */
[----:B------:R-:W-:-:S02]  /*2860*/  ISETP.GE.U32.AND P0, PT, R9, R8, PT ;  /* 0x000000080900720c */ /* 0x000fc40003f06070 */
[----:B------:R-:W-:Y:S11]  /*2870*/  BSSY.RECONVERGENT B0, `(.L_x_29) ;  /* 0x000005d000007945 */ /* 0x000ff60003800200 */
[----:B------:R-:W-:Y:S05]  /*2880*/  @P0 BRA `(.L_x_30) ;  /* 0x00000004006c0947 */ /* 0x000fea0003800000 */
[----:B------:R-:W0:Y:S01]  /*2890*/  I2F.U32.RP R13, R8 ;  /* 0x00000008000d7306 */ /* 0x000e220000209000 */
[----:B------:R-:W-:Y:S01]  /*28a0*/  IMAD.MOV.U32 R10, RZ, RZ, RZ ;  /* 0x000000ffff0a7224 */ /* 0x000fe200078e00ff */
[-C--:B------:R-:W-:Y:S01]  /*28b0*/  IABS R12, R8.reuse ;  /* 0x00000008000c7213 */ /* 0x080fe20000000000 */
[----:B------:R-:W-:Y:S01]  /*28c0*/  BSSY.RELIABLE B1, `(.L_x_31) ;  /* 0x0000053000017945 */ /* 0x000fe20003800100 */
[----:B------:R-:W-:Y:S02]  /*28d0*/  ISETP.NE.U32.AND P2, PT, R8, RZ, PT ;  /* 0x000000ff0800720c */ /* 0x000fe40003f45070 */
[----:B------:R-:W-:Y:S02]  /*28e0*/  LOP3.LUT R14, RZ, R8, RZ, 0x33, !PT ;  /* 0x00000008ff0e7212 */ /* 0x000fe400078e33ff */
[----:B------:R-:W2:Y:S08]  /*28f0*/  I2F.RP R16, R12 ;  /* 0x0000000c00107306 */ /* 0x000eb00000209400 */
[----:B0-----:R-:W0:Y:S08]  /*2900*/  MUFU.RCP R13, R13 ;  /* 0x0000000d000d7308 */ /* 0x001e300000001000 */
[----:B--2---:R-:W-:Y:S01]  /*2910*/  MUFU.RCP R16, R16 ;  /* 0x0000001000107308 */ /* 0x004fe20000001000 */
[----:B0-----:R-:W-:-:S07]  /*2920*/  IADD3 R11, PT, PT, R13, 0xffffffe, RZ ;  /* 0x0ffffffe0d0b7810 */ /* 0x001fce0007ffe0ff */
[----:B------:R-:W0:Y:S02]  /*2930*/  F2I.FTZ.U32.TRUNC.NTZ R11, R11 ;  /* 0x0000000b000b7305 */ /* 0x000e24000021f000 */
[----:B0-----:R-:W-:-:S04]  /*2940*/  IMAD.MOV R15, RZ, RZ, -R11 ;  /* 0x000000ffff0f7224 */ /* 0x001fc800078e0a0b */
[----:B------:R-:W-:-:S04]  /*2950*/  IMAD R15, R15, R8, RZ ;  /* 0x000000080f0f7224 */ /* 0x000fc800078e02ff */
[----:B------:R-:W-:-:S06]  /*2960*/  IMAD.HI.U32 R10, R11, R15, R10 ;  /* 0x0000000f0b0a7227 */ /* 0x000fcc00078e000a */
[----:B------:R-:W-:-:S05]  /*2970*/  IMAD.HI.U32 R10, R10, R7, RZ ;  /* 0x000000070a0a7227 */ /* 0x000fca00078e00ff */
[----:B------:R-:W-:-:S05]  /*2980*/  IADD3 R10, PT, PT, -R10, RZ, RZ ;  /* 0x000000ff0a0a7210 */ /* 0x000fca0007ffe1ff */
[----:B------:R-:W-:Y:S02]  /*2990*/  IMAD R13, R8, R10, R7 ;  /* 0x0000000a080d7224 */ /* 0x000fe400078e0207 */
[----:B------:R-:W-:-:S03]  /*29a0*/  VIADD R10, R16, 0xffffffe ;  /* 0x0ffffffe100a7836 */ /* 0x000fc60000000000 */
[----:B------:R-:W-:Y:S01]  /*29b0*/  ISETP.GE.U32.AND P1, PT, R13, R8, PT ;  /* 0x000000080d00720c */ /* 0x000fe20003f26070 */
[----:B------:R0:W2:Y:S02]  /*29c0*/  F2I.FTZ.U32.TRUNC.NTZ R11, R10 ;  /* 0x0000000a000b7305 */ /* 0x0000a4000021f000 */
[----:B0-----:R-:W-:-:S10]  /*29d0*/  HFMA2 R10, -RZ, RZ, 0, 0 ;  /* 0x00000000ff0a7431 */ /* 0x001fd400000001ff */
[----:B------:R-:W-:Y:S02]  /*29e0*/  @P1 IMAD.IADD R13, R13, 0x1, -R8 ;  /* 0x000000010d0d1824 */ /* 0x000fe400078e0a08 */
[----:B--2---:R-:W-:-:S03]  /*29f0*/  IMAD.MOV R17, RZ, RZ, -R11 ;  /* 0x000000ffff117224 */ /* 0x004fc600078e0a0b */
[----:B------:R-:W-:Y:S01]  /*2a00*/  ISETP.GE.U32.AND P1, PT, R13, R8, PT ;  /* 0x000000080d00720c */ /* 0x000fe20003f26070 */
[----:B------:R-:W-:-:S04]  /*2a10*/  IMAD R17, R17, R12, RZ ;  /* 0x0000000c11117224 */ /* 0x000fc800078e02ff */
[----:B------:R-:W-:-:S08]  /*2a20*/  IMAD.HI.U32 R18, R11, R17, R10 ;  /* 0x000000110b127227 */ /* 0x000fd000078e000a */
[----:B------:R-:W-:-:S04]  /*2a30*/  @P1 IADD3 R13, PT, PT, R13, -R8, RZ ;  /* 0x800000080d0d1210 */ /* 0x000fc80007ffe0ff */
[----:B------:R-:W-:-:S04]  /*2a40*/  SEL R13, R14, R13, !P2 ;  /* 0x0000000d0e0d7207 */ /* 0x000fc80005000000 */
[C---:B------:R-:W-:Y:S01]  /*2a50*/  LEA R21, R13.reuse, UR5, 0x2 ;  /* 0x000000050d157c11 */ /* 0x040fe2000f8e10ff */
[----:B------:R-:W-:Y:S02]  /*2a60*/  IMAD.IADD R15, R4, 0x1, R13 ;  /* 0x00000001040f7824 */ /* 0x000fe400078e020d */
[----:B------:R-:W-:Y:S02]  /*2a70*/  VIADD R19, R13, 0x1 ;  /* 0x000000010d137836 */ /* 0x000fe40000000000 */
[----:B------:R-:W-:Y:S01]  /*2a80*/  LDS R13, [R21] ;  /* 0x00000000150d7984 */ /* 0x000fe20000000800 */
[----:B------:R-:W-:Y:S02]  /*2a90*/  IABS R16, R15 ;  /* 0x0000000f00107213 */ /* 0x000fe40000000000 */
[----:B------:R-:W-:-:S03]  /*2aa0*/  IABS R17, R19 ;  /* 0x0000001300117213 */ /* 0x000fc60000000000 */
[----:B------:R-:W-:-:S04]  /*2ab0*/  IMAD.MOV.U32 R11, RZ, RZ, R16 ;  /* 0x000000ffff0b7224 */ /* 0x000fc800078e0010 */
[----:B------:R-:W-:-:S05]  /*2ac0*/  IMAD.HI.U32 R10, R18, R11, RZ ;  /* 0x0000000b120a7227 */ /* 0x000fca00078e00ff */
[----:B------:R-:W-:Y:S01]  /*2ad0*/  IADD3 R16, PT, PT, -R10, RZ, RZ ;  /* 0x000000ff0a107210 */ /* 0x000fe20007ffe1ff */
[----:B------:R-:W-:-:S04]  /*2ae0*/  IMAD.HI.U32 R10, R18, R17, RZ ;  /* 0x00000011120a7227 */ /* 0x000fc800078e00ff */
[----:B------:R-:W-:Y:S01]  /*2af0*/  IMAD R11, R12, R16, R11 ;  /* 0x000000100c0b7224 */ /* 0x000fe200078e020b */
[----:B------:R-:W-:Y:S01]  /*2b00*/  LEA R16, R8, R21, 0x3 ;  /* 0x0000001508107211 */ /* 0x000fe200078e18ff */
[----:B------:R-:W-:-:S03]  /*2b10*/  IMAD.MOV R10, RZ, RZ, -R10 ;  /* 0x000000ffff0a7224 */ /* 0x000fc600078e0a0a */
[C---:B------:R-:W-:Y:S01]  /*2b20*/  ISETP.GT.U32.AND P1, PT, R12.reuse, R11, PT ;  /* 0x0000000b0c00720c */ /* 0x040fe20003f24070 */
[----:B------:R-:W-:-:S05]  /*2b30*/  IMAD R17, R12, R10, R17 ;  /* 0x0000000a0c117224 */ /* 0x000fca00078e0211 */
[----:B------:R-:W-:-:S07]  /*2b40*/  ISETP.GT.U32.AND P3, PT, R12, R17, PT ;  /* 0x000000110c00720c */ /* 0x000fce0003f64070 */
[----:B------:R-:W-:Y:S01]  /*2b50*/  @!P1 IMAD.IADD R11, R11, 0x1, -R12 ;  /* 0x000000010b0b9824 */ /* 0x000fe200078e0a0c */
[----:B------:R-:W-:-:S04]  /*2b60*/  ISETP.GE.AND P1, PT, R15, RZ, PT ;  /* 0x000000ff0f00720c */ /* 0x000fc80003f26270 */
[----:B------:R-:W-:Y:S02]  /*2b70*/  ISETP.GT.U32.AND P2, PT, R12, R11, PT ;  /* 0x0000000b0c00720c */ /* 0x000fe40003f44070 */
[----:B------:R-:W-:-:S04]  /*2b80*/  @!P3 IADD3 R17, PT, PT, R17, -R12, RZ ;  /* 0x8000000c1111b210 */ /* 0x000fc80007ffe0ff */
[----:B------:R-:W-:-:S07]  /*2b90*/  ISETP.GT.U32.AND P3, PT, R12, R17, PT ;  /* 0x000000110c00720c */ /* 0x000fce0003f64070 */
[--C-:B------:R-:W-:Y:S01]  /*2ba0*/  @!P2 IMAD.IADD R11, R11, 0x1, -R12.reuse ;  /* 0x000000010b0ba824 */ /* 0x100fe200078e0a0c */
[----:B------:R-:W-:Y:S02]  /*2bb0*/  ISETP.GE.AND P2, PT, R19, RZ, PT ;  /* 0x000000ff1300720c */ /* 0x000fe40003f46270 */
[----:B------:R-:W-:Y:S02]  /*2bc0*/  LDS R19, [R16] ;  /* 0x0000000010137984 */ /* 0x000fe40000000800 */
[----:B------:R-:W-:Y:S01]  /*2bd0*/  @!P1 IADD3 R11, PT, PT, -R11, RZ, RZ ;  /* 0x000000ff0b0b9210 */ /* 0x000fe20007ffe1ff */
[----:B------:R-:W-:Y:S01]  /*2be0*/  @!P3 IMAD.IADD R17, R17, 0x1, -R12 ;  /* 0x000000011111b824 */ /* 0x000fe200078e0a0c */
[----:B------:R-:W-:-:S04]  /*2bf0*/  ISETP.NE.AND P3, PT, R8, RZ, PT ;  /* 0x000000ff0800720c */ /* 0x000fc80003f65270 */
[----:B------:R-:W-:-:S03]  /*2c00*/  SEL R15, R14, R11, !P3 ;  /* 0x0000000b0e0f7207 */ /* 0x000fc60005800000 */
[----:B------:R-:W-:Y:S01]  /*2c10*/  @!P2 IMAD.MOV R17, RZ, RZ, -R17 ;  /* 0x000000ffff11a224 */ /* 0x000fe200078e0a11 */
[----:B------:R-:W-:Y:S01]  /*2c20*/  LEA R12, R15, UR5, 0x2 ;  /* 0x000000050f0c7c11 */ /* 0x000fe2000f8e10ff */
[----:B------:R-:W-:-:S03]  /*2c30*/  IMAD R11, R8, 0x2, R15 ;  /* 0x00000002080b7824 */ /* 0x000fc600078e020f */
[----:B------:R-:W-:Y:S02]  /*2c40*/  SEL R14, R14, R17, !P3 ;  /* 0x000000110e0e7207 */ /* 0x000fe40005800000 */
[C---:B------:R-:W-:Y:S01]  /*2c50*/  IADD3 R10, PT, PT, R11.reuse, -R8, RZ ;  /* 0x800000080b0a7210 */ /* 0x040fe20007ffe0ff */
[----:B------:R-:W-:Y:S01]  /*2c60*/  LDS R12, [R12] ;  /* 0x000000000c0c7984 */ /* 0x000fe20000000800 */
[----:B------:R-:W-:Y:S02]  /*2c70*/  LEA R15, R14, UR5, 0x2 ;  /* 0x000000050e0f7c11 */ /* 0x000fe4000f8e10ff */
[----:B------:R-:W-:Y:S02]  /*2c80*/  LEA R11, R11, UR5, 0x2 ;  /* 0x000000050b0b7c11 */ /* 0x000fe4000f8e10ff */
[----:B------:R-:W-:Y:S01]  /*2c90*/  LEA R10, R10, UR5, 0x2 ;  /* 0x000000050a0a7c11 */ /* 0x000fe2000f8e10ff */
[C---:B------:R-:W-:Y:S02]  /*2ca0*/  IMAD R17, R8.reuse, 0x4, R15 ;  /* 0x0000000408117824 */ /* 0x040fe400078e020f */
[----:B------:R-:W-:Y:S02]  /*2cb0*/  LDS R15, [R15] ;  /* 0x000000000f0f7984 */ /* 0x000fe40000000800 */
[----:B------:R-:W-:-:S02]  /*2cc0*/  IMAD R14, R8, 0x4, R17 ;  /* 0x00000004080e7824 */ /* 0x000fc400078e0211 */
[----:B------:R-:W-:Y:S04]  /*2cd0*/  LDS R11, [R11] ;  /* 0x000000000b0b7984 */ /* 0x000fe80000000800 */
[----:B------:R-:W0:Y:S04]  /*2ce0*/  LDS R10, [R10] ;  /* 0x000000000a0a7984 */ /* 0x000e280000000800 */
[----:B------:R-:W-:Y:S04]  /*2cf0*/  LDS R17, [R17] ;  /* 0x0000000011117984 */ /* 0x000fe80000000800 */
[----:B------:R-:W2:Y:S01]  /*2d00*/  LDS R14, [R14] ;  /* 0x000000000e0e7984 */ /* 0x000ea20000000800 */
[----:B0-----:R-:W-:-:S04]  /*2d10*/  IADD3 R12, PT, PT, R12, R10, R11 ;  /* 0x0000000a0c0c7210 */ /* 0x001fc80007ffe00b */
[----:B------:R-:W-:-:S04]  /*2d20*/  IADD3 R12, PT, PT, R15, R12, R13 ;  /* 0x0000000c0f0c7210 */ /* 0x000fc80007ffe00d */
[----:B--2---:R-:W-:-:S05]  /*2d30*/  IADD3 R12, PT, PT, R14, R12, R17 ;  /* 0x0000000c0e0c7210 */ /* 0x004fca0007ffe011 */
[----:B------:R-:W-:-:S05]  /*2d40*/  IMAD.IADD R12, R12, 0x1, R19 ;  /* 0x000000010c0c7824 */ /* 0x000fca00078e0213 */
[----:B------:R-:W-:-:S13]  /*2d50*/  ISETP.NE.AND P1, PT, R12, 0x3, PT ;  /* 0x000000030c00780c */ /* 0x000fda0003f25270 */
[----:B------:R-:W-:Y:S05]  /*2d60*/  @!P1 BRA `(.L_x_32) ;  /* 0x0000000000209947 */ /* 0x000fea0003800000 */
[----:B------:R-:W-:-:S13]  /*2d70*/  ISETP.NE.AND P1, PT, R12, 0x2, PT ;  /* 0x000000020c00780c */ /* 0x000fda0003f25270 */
[----:B------:R-:W-:Y:S05]  /*2d80*/  @P1 BREAK.RELIABLE B1 ;  /* 0x0000000000011942 */ /* 0x000fea0003800100 */
[----:B------:R-:W-:Y:S05]  /*2d90*/  @P1 BRA `(.L_x_33) ;  /* 0x0000000000241947 */ /* 0x000fea0003800000 */
[----:B------:R-:W-:-:S06]  /*2da0*/  IMAD R10, R8, 0x4, R21 ;  /* 0x00000004080a7824 */ /* 0x000fcc00078e0215 */
[----:B------:R-:W0:Y:S02]  /*2db0*/  LDS R10, [R10] ;  /* 0x000000000a0a7984 */ /* 0x000e240000000800 */
[----:B0-----:R-:W-:-:S13]  /*2dc0*/  ISETP.NE.AND P1, PT, R10, 0x1, PT ;  /* 0x000000010a00780c */ /* 0x001fda0003f25270 */
[----:B------:R-:W-:Y:S05]  /*2dd0*/  @P1 BREAK.RELIABLE B1 ;  /* 0x0000000000011942 */ /* 0x000fea0003800100 */
[----:B------:R-:W-:Y:S05]  /*2de0*/  @P1 BRA `(.L_x_33) ;  /* 0x0000000000101947 */ /* 0x000fea0003800000 */
.L_x_32:
[----:B------:R-:W-:Y:S05]  /*2df0*/  BSYNC.RELIABLE B1 ;  /* 0x0000000000017941 */ /* 0x000fea0003800100 */
.L_x_31:
[----:B------:R-:W-:-:S05]  /*2e00*/  MOV R10, 0x1 ;  /* 0x00000001000a7802 */ /* 0x000fca0000000f00 */
[----:B------:R2:W-:Y:S01]  /*2e10*/  STS [R3], R10 ;  /* 0x0000000a03007388 */ /* 0x0005e20000000800 */
[----:B------:R-:W-:Y:S05]  /*2e20*/  BRA `(.L_x_30) ;  /* 0x0000000000047947 */ /* 0x000fea0003800000 */
.L_x_33:
[----:B------:R0:W-:Y:S02]  /*2e30*/  STS [R3], RZ ;  /* 0x000000ff03007388 */ /* 0x0001e40000000800 */
.L_x_30:
[----:B------:R-:W-:Y:S05]  /*2e40*/  BSYNC.RECONVERGENT B0 ;  /* 0x0000000000007941 */ /* 0x000fea0003800200 */
.L_x_29:
[----:B------:R-:W-:Y:S05]  /*2e50*/  WARPSYNC.ALL ;  /* 0x0000000000007948 */ /* 0x000fea0003800000 */
[----:B------:R-:W-:Y:S01]  /*2e60*/  BAR.SYNC.DEFER_BLOCKING 0x0 ;  /* 0x0000000000007b1d */ /* 0x000fe20000010000 */
[C---:B------:R-:W-:Y:S02]  /*2e70*/  IMAD R7, R0.reuse, 0x2, R7 ;  /* 0x0000000200077824 */ /* 0x040fe400078e0207 */
[----:B------:R-:W-:-:S03]  /*2e80*/  IMAD R6, R0, 0x2, R6 ;  /* 0x0000000200067824 */ /* 0x000fc600078e0206 */
[----:B------:R-:W-:Y:S05]  /*2e90*/  BRA.U UP0, `(.L_x_34) ;  /* 0xfffffff100e47547 */ /* 0x000fea000b83ffff */
.L_x_23:
[----:B------:R-:W3:Y:S02]  /*2ea0*/  LDCU UR6, c[0x0][0x394] ;  /* 0x00007280ff0677ac */ /* 0x000ee40008000800 */
[----:B---3--:R-:W-:-:S04]  /*2eb0*/  ULOP3.LUT UR6, UR6, 0x1, URZ, 0xc0, !UPT ;  /* 0x0000000106067892 */ /* 0x008fc8000f8ec0ff */
[----:B------:R-:W-:-:S09]  /*2ec0*/  UISETP.NE.U32.AND UP0, UPT, UR6, 0x1, UPT ;  /* 0x000000010600788c */ /* 0x000fd2000bf05070 */
[----:B------:R-:W-:Y:S05]  /*2ed0*/  BRA.U UP0, `(.L_x_22) ;  /* 0x0000000500847547 */ /* 0x000fea000b800000 */
[----:B------:R-:W-:Y:S01]  /*2ee0*/  ISETP.GE.U32.AND P0, PT, R9, R8, PT ;  /* 0x000000080900720c */ /* 0x000fe20003f06070 */
[----:B------:R-:W-:-:S12]  /*2ef0*/  BSSY.RECONVERGENT B0, `(.L_x_35) ;  /* 0x000005d000007945 */ /* 0x000fd80003800200 */
[----:B------:R-:W-:Y:S05]  /*2f00*/  @P0 BRA `(.L_x_36) ;  /* 0x00000004006c0947 */ /* 0x000fea0003800000 */
[----:B--2---:R-:W2:Y:S01]  /*2f10*/  I2F.U32.RP R10, R8 ;  /* 0x00000008000a7306 */ /* 0x004ea20000209000 */
[----:B------:R-:W-:Y:S01]  /*2f20*/  IABS R5, R8 ;  /* 0x0000000800057213 */ /* 0x000fe20000000000 */
[----:B------:R-:W-:Y:S01]  /*2f30*/  BSSY.RELIABLE B1, `(.L_x_37) ;  /* 0x0000054000017945 */ /* 0x000fe20003800100 */
[----:B------:R-:W-:-:S05]  /*2f40*/  ISETP.NE.U32.AND P1, PT, R8, RZ, PT ;  /* 0x000000ff0800720c */ /* 0x000fca0003f25070 */
[----:B------:R-:W3:Y:S08]  /*2f50*/  I2F.RP R13, R5 ;  /* 0x00000005000d7306 */ /* 0x000ef00000209400 */
[----:B--2---:R-:W2:Y:S08]  /*2f60*/  MUFU.RCP R10, R10 ;  /* 0x0000000a000a7308 */ /* 0x004eb00000001000 */
[----:B---3--:R-:W3:Y:S01]  /*2f70*/  MUFU.RCP R13, R13 ;  /* 0x0000000d000d7308 */ /* 0x008ee20000001000 */
[----:B--2---:R-:W-:-:S07]  /*2f80*/  IADD3 R6, PT, PT, R10, 0xffffffe, RZ ;  /* 0x0ffffffe0a067810 */ /* 0x004fce0007ffe0ff */
[----:B------:R2:W4:Y:S01]  /*2f90*/  F2I.FTZ.U32.TRUNC.NTZ R7, R6 ;  /* 0x0000000600077305 */ /* 0x000522000021f000 */
[----:B---3--:R-:W-:Y:S02]  /*2fa0*/  VIADD R10, R13, 0xffffffe ;  /* 0x0ffffffe0d0a7836 */ /* 0x008fe40000000000 */
[----:B--2---:R-:W-:Y:S02]  /*2fb0*/  IMAD.MOV.U32 R6, RZ, RZ, RZ ;  /* 0x000000ffff067224 */ /* 0x004fe400078e00ff */
[----:B----4-:R-:W-:-:S04]  /*2fc0*/  IMAD.MOV R11, RZ, RZ, -R7 ;  /* 0x000000ffff0b7224 */ /* 0x010fc800078e0a07 */
[----:B------:R-:W-:-:S04]  /*2fd0*/  IMAD R11, R11, R8, RZ ;  /* 0x000000080b0b7224 */ /* 0x000fc800078e02ff */
[----:B------:R-:W-:Y:S02]  /*2fe0*/  IMAD.HI.U32 R12, R7, R11, R6 ;  /* 0x0000000b070c7227 */ /* 0x000fe400078e0006 */
[----:B------:R2:W3:Y:S02]  /*2ff0*/  F2I.FTZ.U32.TRUNC.NTZ R11, R10 ;  /* 0x0000000a000b7305 */ /* 0x0004e4000021f000 */
[----:B------:R-:W-:-:S04]  /*3000*/  IMAD R7, R0, UR4, R9 ;  /* 0x0000000400077c24 */ /* 0x000fc8000f8e0209 */
[----:B------:R-:W-:-:S04]  /*3010*/  IMAD.HI.U32 R0, R12, R7, RZ ;  /* 0x000000070c007227 */ /* 0x000fc800078e00ff */
[----:B--2---:R-:W-:Y:S01]  /*3020*/  HFMA2 R10, -RZ, RZ, 0, 0 ;  /* 0x00000000ff0a7431 */ /* 0x004fe200000001ff */
[----:B------:R-:W-:Y:S01]  /*3030*/  IADD3 R0, PT, PT, -R0, RZ, RZ ;  /* 0x000000ff00007210 */ /* 0x000fe20007ffe1ff */
[----:B---3--:R-:W-:-:S04]  /*3040*/  IMAD.MOV R6, RZ, RZ, -R11 ;  /* 0x000000ffff067224 */ /* 0x008fc800078e0a0b */
[----:B------:R-:W-:Y:S01]  /*3050*/  IMAD R7, R8, R0, R7 ;  /* 0x0000000008077224 */ /* 0x000fe200078e0207 */
[----:B------:R-:W-:Y:S01]  /*3060*/  LOP3.LUT R0, RZ, R8, RZ, 0x33, !PT ;  /* 0x00000008ff007212 */ /* 0x000fe200078e33ff */
[----:B------:R-:W-:-:S03]  /*3070*/  IMAD R13, R6, R5, RZ ;  /* 0x00000005060d7224 */ /* 0x000fc600078e02ff */
[----:B------:R-:W-:Y:S01]  /*3080*/  ISETP.GE.U32.AND P0, PT, R7, R8, PT ;  /* 0x000000080700720c */ /* 0x000fe20003f06070 */
[----:B------:R-:W-:-:S12]  /*3090*/  IMAD.HI.U32 R13, R11, R13, R10 ;  /* 0x0000000d0b0d7227 */ /* 0x000fd800078e000a */
[----:B------:R-:W-:-:S05]  /*30a0*/  @P0 IMAD.IADD R7, R7, 0x1, -R8 ;  /* 0x0000000107070824 */ /* 0x000fca00078e0a08 */
[----:B------:R-:W-:-:S13]  /*30b0*/  ISETP.GE.U32.AND P0, PT, R7, R8, PT ;  /* 0x000000080700720c */ /* 0x000fda0003f06070 */
        /* <DEDUP_REMOVED lines=22> */
[----:B------:R-:W-:Y:S01]  /*3220*/  ISETP.GE.AND P0, PT, R15, RZ, PT ;  /* 0x000000ff0f00720c */ /* 0x000fe20003f06270 */
[----:B------:R-:W-:Y:S01]  /*3230*/  @!P2 IMAD.IADD R10, R10, 0x1, -R5 ;  /* 0x000000010a0aa824 */ /* 0x000fe200078e0a05 */
[----:B------:R-:W-:Y:S01]  /*3240*/  ISETP.NE.AND P2, PT, R8, RZ, PT ;  /* 0x000000ff0800720c */ /* 0x000fe20003f45270 */
[----:B------:R-:W-:-:S05]  /*3250*/  @!P1 IMAD.MOV R6, RZ, RZ, -R6 ;  /* 0x000000ffff069224 */ /* 0x000fca00078e0a06 */
[----:B------:R-:W-:-:S04]  /*3260*/  SEL R11, R0, R6, !P2 ;  /* 0x00000006000b7207 */ /* 0x000fc80005000000 */
[----:B------:R-:W-:Y:S01]  /*3270*/  LEA R6, R11, UR5, 0x2 ;  /* 0x000000050b067c11 */ /* 0x000fe2000f8e10ff */
[----:B------:R-:W-:Y:S01]  /*3280*/  IMAD R5, R8, 0x2, R11 ;  /* 0x0000000208057824 */ /* 0x000fe200078e020b */
[----:B------:R-:W-:-:S03]  /*3290*/  @!P0 IADD3 R10, PT, PT, -R10, RZ, RZ ;  /* 0x000000ff0a0a8210 */ /* 0x000fc60007ffe1ff */
[C---:B------:R-:W-:Y:S01]  /*32a0*/  IMAD.IADD R4, R5.reuse, 0x1, -R8 ;  /* 0x0000000105047824 */ /* 0x040fe200078e0a08 */
[----:B------:R-:W-:Y:S01]  /*32b0*/  SEL R0, R0, R10, !P2 ;  /* 0x0000000a00007207 */ /* 0x000fe20005000000 */
[----:B------:R-:W-:Y:S01]  /*32c0*/  LDS R6, [R6] ;  /* 0x0000000006067984 */ /* 0x000fe20000000800 */
[----:B------:R-:W-:Y:S01]  /*32d0*/  LEA R5, R5, UR5, 0x2 ;  /* 0x0000000505057c11 */ /* 0x000fe2000f8e10ff */
[----:B------:R-:W-:Y:S01]  /*32e0*/  IMAD R10, R8, 0x8, R17 ;  /* 0x00000008080a7824 */ /* 0x000fe200078e0211 */
[----:B------:R-:W-:Y:S02]  /*32f0*/  LEA R11, R0, UR5, 0x2 ;  /* 0x00000005000b7c11 */ /* 0x000fe4000f8e10ff */
[----:B------:R-:W-:Y:S02]  /*3300*/  LEA R4, R4, UR5, 0x2 ;  /* 0x0000000504047c11 */ /* 0x000fe4000f8e10ff */
[C---:B------:R-:W-:Y:S01]  /*3310*/  LEA R13, R8.reuse, R11, 0x2 ;  /* 0x0000000b080d7211 */ /* 0x040fe200078e10ff */
[----:B------:R-:W-:Y:S04]  /*3320*/  LDS R5, [R5] ;  /* 0x0000000005057984 */ /* 0x000fe80000000800 */
[----:B------:R-:W2:Y:S01]  /*3330*/  LDS R4, [R4] ;  /* 0x0000000004047984 */ /* 0x000ea20000000800 */
[----:B------:R-:W-:-:S03]  /*3340*/  IMAD R0, R8, 0x4, R13 ;  /* 0x0000000408007824 */ /* 0x000fc600078e020d */
[----:B------:R-:W3:Y:S04]  /*3350*/  LDS R11, [R11] ;  /* 0x000000000b0b7984 */ /* 0x000ee80000000800 */
[----:B------:R-:W-:Y:S04]  /*3360*/  LDS R13, [R13] ;  /* 0x000000000d0d7984 */ /* 0x000fe80000000800 */
[----:B------:R-:W4:Y:S04]  /*3370*/  LDS R0, [R0] ;  /* 0x0000000000007984 */ /* 0x000f280000000800 */
[----:B------:R-:W5:Y:S01]  /*3380*/  LDS R15, [R10] ;  /* 0x000000000a0f7984 */ /* 0x000f620000000800 */
[----:B--2---:R-:W-:-:S04]  /*3390*/  IADD3 R6, PT, PT, R6, R4, R5 ;  /* 0x0000000406067210 */ /* 0x004fc80007ffe005 */
[----:B---3--:R-:W-:-:S04]  /*33a0*/  IADD3 R6, PT, PT, R11, R6, R7 ;  /* 0x000000060b067210 */ /* 0x008fc80007ffe007 */
[----:B----4-:R-:W-:-:S04]  /*33b0*/  IADD3 R6, PT, PT, R0, R6, R13 ;  /* 0x0000000600067210 */ /* 0x010fc80007ffe00d */
[----:B-----5:R-:W-:-:S04]  /*33c0*/  IADD3 R6, PT, PT, R6, R15, RZ ;  /* 0x0000000f06067210 */ /* 0x020fc80007ffe0ff */
[----:B------:R-:W-:-:S13]  /*33d0*/  ISETP.NE.AND P0, PT, R6, 0x3, PT ;  /* 0x000000030600780c */ /* 0x000fda0003f05270 */
[----:B------:R-:W-:Y:S05]  /*33e0*/  @!P0 BRA `(.L_x_38) ;  /* 0x0000000000208947 */ /* 0x000fea0003800000 */
[----:B------:R-:W-:-:S13]  /*33f0*/  ISETP.NE.AND P0, PT, R6, 0x2, PT ;  /* 0x000000020600780c */ /* 0x000fda0003f05270 */
[----:B------:R-:W-:Y:S05]  /*3400*/  @P0 BREAK.RELIABLE B1 ;  /* 0x0000000000010942 */ /* 0x000fea0003800100 */
[----:B------:R-:W-:Y:S05]  /*3410*/  @P0 BRA `(.L_x_39) ;  /* 0x0000000000240947 */ /* 0x000fea0003800000 */
[----:B------:R-:W-:-:S06]  /*3420*/  IMAD R8, R8, 0x4, R17 ;  /* 0x0000000408087824 */ /* 0x000fcc00078e0211 */
[----:B------:R-:W2:Y:S02]  /*3430*/  LDS R8, [R8] ;  /* 0x0000000008087984 */ /* 0x000ea40000000800 */
[----:B--2---:R-:W-:-:S13]  /*3440*/  ISETP.NE.AND P0, PT, R8, 0x1, PT ;  /* 0x000000010800780c */ /* 0x004fda0003f05270 */
[----:B------:R-:W-:Y:S05]  /*3450*/  @P0 BREAK.RELIABLE B1 ;  /* 0x0000000000010942 */ /* 0x000fea0003800100 */
[----:B------:R-:W-:Y:S05]  /*3460*/  @P0 BRA `(.L_x_39) ;  /* 0x0000000000100947 */ /* 0x000fea0003800000 */
.L_x_38:
[----:B------:R-:W-:Y:S05]  /*3470*/  BSYNC.RELIABLE B1 ;  /* 0x0000000000017941 */ /* 0x000fea0003800100 */
.L_x_37:
[----:B------:R-:W-:-:S05]  /*3480*/  IMAD.MOV.U32 R0, RZ, RZ, 0x1 ;  /* 0x00000001ff007424 */ /* 0x000fca00078e00ff */
[----:B------:R3:W-:Y:S01]  /*3490*/  STS [R3], R0 ;  /* 0x0000000003007388 */ /* 0x0007e20000000800 */
[----:B------:R-:W-:Y:S05]  /*34a0*/  BRA `(.L_x_36) ;  /* 0x0000000000047947 */ /* 0x000fea0003800000 */
.L_x_39:
[----:B------:R4:W-:Y:S02]  /*34b0*/  STS [R3], RZ ;  /* 0x000000ff03007388 */ /* 0x0009e40000000800 */
.L_x_36:
[----:B------:R-:W-:Y:S05]  /*34c0*/  BSYNC.RECONVERGENT B0 ;  /* 0x0000000000007941 */ /* 0x000fea0003800200 */
.L_x_35:
[----:B------:R-:W-:Y:S05]  /*34d0*/  WARPSYNC.ALL ;  /* 0x0000000000007948 */ /* 0x000fea0003800000 */
[----:B------:R-:W-:Y:S06]  /*34e0*/  BAR.SYNC.DEFER_BLOCKING 0x0 ;  /* 0x0000000000007b1d */ /* 0x000fec0000010000 */
.L_x_22:
[----:B------:R-:W-:Y:S01]  /*34f0*/  BAR.SYNC.DEFER_BLOCKING 0x0 ;  /* 0x0000000000007b1d */ /* 0x000fe20000010000 */
[----:B------:R-:W-:-:S07]  /*3500*/  IADD3 R9, PT, PT, R2, R9, RZ ;  /* 0x0000000902097210 */ /* 0x000fce0007ffe0ff */
[----:B--2---:R-:W2:Y:S01]  /*3510*/  LDC.64 R4, c[0x0][0x388] ;  /* 0x0000e200ff047b82 */ /* 0x004ea20000000a00 */
[----:B01-34-:R-:W0:Y:S01]  /*3520*/  LDS R3, [R3] ;  /* 0x0000000003037984 */ /* 0x01be220000000800 */
[----:B--2---:R-:W-:-:S05]  /*3530*/  IMAD.WIDE R4, R9, 0x4, R4 ;  /* 0x0000000409047825 */ /* 0x004fca00078e0204 */
[----:B0-----:R-:W-:Y:S01]  /*3540*/  STG.E desc[UR10][R4.64], R3 ;  /* 0x0000000304007986 */ /* 0x001fe2000c10190a */
[----:B------:R-:W-:Y:S06]  /*3550*/  BAR.SYNC.DEFER_BLOCKING 0x0 ;  /* 0x0000000000007b1d */ /* 0x000fec0000010000 */
[----:B------:R-:W-:Y:S05]  /*3560*/  EXIT ;  /* 0x000000000000794d */ /* 0x000fea0003800000 */
.L_x_40:
[----:B------:R-:W-:-:S00]  /*3570*/  BRA `(.L_x_40) ;  /* 0xfffffffc00fc7947 */ /* 0x000fc0000383ffff */
[----:B------:R-:W-:-:S00]  /*3580*/  NOP ;  /* 0x0000000000007918 */ /* 0x000fc00000000000 */
[----:B------:R-:W-:-:S00]  /*3590*/  NOP ;  /* 0x0000000000007918 */ /* 0x000fc00000000000 */
[----:B------:R-:W-:-:S00]  /*35a0*/  NOP ;  /* 0x0000000000007918 */ /* 0x000fc00000000000 */
[----:B------:R-:W-:-:S00]  /*35b0*/  NOP ;  /* 0x0000000000007918 */ /* 0x000fc00000000000 */
[----:B------:R-:W-:-:S00]  /*35c0*/  NOP ;  /* 0x0000000000007918 */ /* 0x000fc00000000000 */
[----:B------:R-:W-:-:S00]  /*35d0*/  NOP ;  /* 0x0000000000007918 */ /* 0x000fc00000000000 */
[----:B------:R-:W-:-:S00]  /*35e0*/  NOP ;  /* 0x0000000000007918 */ /* 0x000fc00000000000 */
[----:B------:R-:W-:-:S00]  /*35f0*/  NOP ;  /* 0x0000000000007918 */ /* 0x000fc00000000000 */
.L_x_41:


//--------------------- .nv.shared._Z10gameOfLifePiS_ii --------------------------
	.section	.nv.shared._Z10gameOfLifePiS_ii,"aw",@nobits
	.sectionflags	@""
	.align	4
.nv.shared._Z10gameOfLifePiS_ii:
	.zero		14360


//--------------------- .nv.shared.reserved.0     --------------------------
	.section	.nv.shared.reserved.0,"aw",@nobits
	.weak		__nv_reservedSMEM_offset_0_alias
	.size		__nv_reservedSMEM_offset_0_alias, 0, 64
	.other		__nv_reservedSMEM_offset_0_alias,@"STO_CUDA_RESERVED_SHARED STV_DEFAULT"
__nv_reservedSMEM_offset_0_alias:
	.zero		0
	.zero		64


//--------------------- .nv.constant0._Z10gameOfLifePiS_ii --------------------------
	.section	.nv.constant0._Z10gameOfLifePiS_ii,"a",@progbits
	.sectionflags	@""
	.align	4
.nv.constant0._Z10gameOfLifePiS_ii:
	.zero		920


//--------------------- SYMBOLS --------------------------

	.type		.nv.reservedSmem.offset0,@object
	.size		.nv.reservedSmem.offset0,0x4
	.type		.nv.reservedSmem.cap,@object
	.size		.nv.reservedSmem.cap,0x4
